//
// Generated by NVIDIA NVVM Compiler
//
// Compiler Build ID: CL-36424714
// Cuda compilation tools, release 13.0, V13.0.88
// Based on NVVM 20.0.0
//

.version 9.0
.target sm_100
.address_size 64

	// .globl	_Z10center_mapiPi
// _ZZ4gemmiiiiPKfS0_PfPKlPKiE2As has been demoted
// _ZZ4gemmiiiiPKfS0_PfPKlPKiE2Bs has been demoted
.extern .shared .align 16 .b8 in_row[];
.extern .shared .align 16 .b8 out_row[];

.visible .entry _Z10center_mapiPi(
	.param .u32 _Z10center_mapiPi_param_0,
	.param .u64 .ptr .align 1 _Z10center_mapiPi_param_1
)
{
	.reg .pred 	%p<3>;
	.reg .b32 	%r<11>;
	.reg .b64 	%rd<5>;

	ld.param.u32 	%r6, [_Z10center_mapiPi_param_0];
	ld.param.u64 	%rd2, [_Z10center_mapiPi_param_1];
	mov.u32 	%r7, %ctaid.x;
	mov.u32 	%r1, %ntid.x;
	mov.u32 	%r8, %tid.x;
	mad.lo.s32 	%r10, %r7, %r1, %r8;
	setp.ge.s32 	%p1, %r10, %r6;
	@%p1 bra 	$L__BB0_3;
	mov.u32 	%r9, %nctaid.x;
	mul.lo.s32 	%r3, %r1, %r9;
	cvta.to.global.u64 	%rd1, %rd2;
$L__BB0_2:
	mul.wide.s32 	%rd3, %r10, 4;
	add.s64 	%rd4, %rd1, %rd3;
	st.global.u32 	[%rd4], %r10;
	add.s32 	%r10, %r10, %r3;
	setp.lt.s32 	%p2, %r10, %r6;
	@%p2 bra 	$L__BB0_2;
$L__BB0_3:
	ret;

}
	// .globl	_Z6gatheriiiPKfPKiPf
.visible .entry _Z6gatheriiiPKfPKiPf(
	.param .u32 _Z6gatheriiiPKfPKiPf_param_0,
	.param .u32 _Z6gatheriiiPKfPKiPf_param_1,
	.param .u32 _Z6gatheriiiPKfPKiPf_param_2,
	.param .u64 .ptr .align 1 _Z6gatheriiiPKfPKiPf_param_3,
	.param .u64 .ptr .align 1 _Z6gatheriiiPKfPKiPf_param_4,
	.param .u64 .ptr .align 1 _Z6gatheriiiPKfPKiPf_param_5
)
{
	.reg .pred 	%p<8>;
	.reg .b32 	%r<22>;
	.reg .b32 	%f<2>;
	.reg .b64 	%rd<13>;

	ld.param.u32 	%r7, [_Z6gatheriiiPKfPKiPf_param_0];
	ld.param.u32 	%r9, [_Z6gatheriiiPKfPKiPf_param_1];
	ld.param.u32 	%r8, [_Z6gatheriiiPKfPKiPf_param_2];
	ld.param.u64 	%rd1, [_Z6gatheriiiPKfPKiPf_param_3];
	ld.param.u64 	%rd2, [_Z6gatheriiiPKfPKiPf_param_4];
	ld.param.u64 	%rd3, [_Z6gatheriiiPKfPKiPf_param_5];
	mov.u32 	%r10, %ctaid.x;
	mov.u32 	%r11, %ntid.x;
	mul.lo.s32 	%r12, %r10, %r11;
	mov.u32 	%r1, %tid.x;
	add.s32 	%r13, %r12, %r1;
	div.s32 	%r2, %r13, %r8;
	mul.lo.s32 	%r14, %r2, %r8;
	sub.s32 	%r3, %r13, %r14;
	rem.u32 	%r15, %r12, %r8;
	add.s32 	%r4, %r15, %r1;
	setp.ge.s32 	%p1, %r2, %r9;
	@%p1 bra 	$L__BB1_5;
	setp.ne.s32 	%p2, %r3, 0;
	setp.ne.s32 	%p3, %r1, 0;
	div.u32 	%r16, %r4, %r8;
	shl.b32 	%r17, %r16, 2;
	mov.u32 	%r18, in_row;
	add.s32 	%r5, %r18, %r17;
	and.pred  	%p4, %p3, %p2;
	@%p4 bra 	$L__BB1_3;
	cvta.to.global.u64 	%rd4, %rd2;
	mul.wide.s32 	%rd5, %r2, 4;
	add.s64 	%rd6, %rd4, %rd5;
	ld.global.u32 	%r19, [%rd6];
	st.shared.u32 	[%r5], %r19;
$L__BB1_3:
	bar.sync 	0;
	ld.shared.u32 	%r6, [%r5];
	setp.lt.s32 	%p5, %r6, 0;
	setp.ge.s32 	%p6, %r6, %r7;
	or.pred  	%p7, %p5, %p6;
	@%p7 bra 	$L__BB1_5;
	mad.lo.s32 	%r20, %r6, %r8, %r3;
	cvta.to.global.u64 	%rd7, %rd1;
	mul.wide.s32 	%rd8, %r20, 4;
	add.s64 	%rd9, %rd7, %rd8;
	ld.global.nc.f32 	%f1, [%rd9];
	mad.lo.s32 	%r21, %r2, %r8, %r3;
	cvta.to.global.u64 	%rd10, %rd3;
	mul.wide.s32 	%rd11, %r21, 4;
	add.s64 	%rd12, %rd10, %rd11;
	st.global.f32 	[%rd12], %f1;
$L__BB1_5:
	ret;

}
	// .globl	_Z24gather_channel_coalescediiiPKfPKiPf
.visible .entry _Z24gather_channel_coalescediiiPKfPKiPf(
	.param .u32 _Z24gather_channel_coalescediiiPKfPKiPf_param_0,
	.param .u32 _Z24gather_channel_coalescediiiPKfPKiPf_param_1,
	.param .u32 _Z24gather_channel_coalescediiiPKfPKiPf_param_2,
	.param .u64 .ptr .align 1 _Z24gather_channel_coalescediiiPKfPKiPf_param_3,
	.param .u64 .ptr .align 1 _Z24gather_channel_coalescediiiPKfPKiPf_param_4,
	.param .u64 .ptr .align 1 _Z24gather_channel_coalescediiiPKfPKiPf_param_5
)
{
	.reg .pred 	%p<5>;
	.reg .b32 	%r<23>;
	.reg .b32 	%f<5>;
	.reg .b64 	%rd<13>;

	ld.param.u32 	%r8, [_Z24gather_channel_coalescediiiPKfPKiPf_param_1];
	ld.param.u32 	%r7, [_Z24gather_channel_coalescediiiPKfPKiPf_param_2];
	ld.param.u64 	%rd1, [_Z24gather_channel_coalescediiiPKfPKiPf_param_3];
	ld.param.u64 	%rd2, [_Z24gather_channel_coalescediiiPKfPKiPf_param_4];
	ld.param.u64 	%rd3, [_Z24gather_channel_coalescediiiPKfPKiPf_param_5];
	shr.s32 	%r1, %r7, 2;
	mov.u32 	%r9, %ctaid.x;
	mov.u32 	%r10, %ntid.x;
	mul.lo.s32 	%r2, %r9, %r10;
	mov.u32 	%r3, %tid.x;
	add.s32 	%r11, %r2, %r3;
	div.s32 	%r4, %r11, %r1;
	mul.lo.s32 	%r12, %r4, %r1;
	sub.s32 	%r5, %r11, %r12;
	setp.ge.s32 	%p1, %r4, %r8;
	@%p1 bra 	$L__BB2_4;
	setp.ne.s32 	%p2, %r5, 0;
	setp.ne.s32 	%p3, %r3, 0;
	rem.u32 	%r13, %r2, %r1;
	add.s32 	%r14, %r13, %r3;
	div.u32 	%r15, %r14, %r1;
	shl.b32 	%r16, %r15, 2;
	mov.u32 	%r17, in_row;
	add.s32 	%r6, %r17, %r16;
	and.pred  	%p4, %p3, %p2;
	@%p4 bra 	$L__BB2_3;
	cvta.to.global.u64 	%rd4, %rd2;
	mul.wide.s32 	%rd5, %r4, 4;
	add.s64 	%rd6, %rd4, %rd5;
	ld.global.u32 	%r18, [%rd6];
	st.shared.u32 	[%r6], %r18;
$L__BB2_3:
	shl.b32 	%r19, %r5, 2;
	bar.sync 	0;
	ld.shared.u32 	%r20, [%r6];
	mad.lo.s32 	%r21, %r20, %r7, %r19;
	mad.lo.s32 	%r22, %r4, %r7, %r19;
	cvta.to.global.u64 	%rd7, %rd1;
	mul.wide.s32 	%rd8, %r21, 4;
	add.s64 	%rd9, %rd7, %rd8;
	ld.global.nc.f32 	%f1, [%rd9];
	cvta.to.global.u64 	%rd10, %rd3;
	mul.wide.s32 	%rd11, %r22, 4;
	add.s64 	%rd12, %rd10, %rd11;
	st.global.f32 	[%rd12], %f1;
	ld.global.nc.f32 	%f2, [%rd9+4];
	st.global.f32 	[%rd12+4], %f2;
	ld.global.nc.f32 	%f3, [%rd9+8];
	st.global.f32 	[%rd12+8], %f3;
	ld.global.nc.f32 	%f4, [%rd9+12];
	st.global.f32 	[%rd12+12], %f4;
$L__BB2_4:
	ret;

}
	// .globl	_Z22gather_all_input_majoriiiPKiiPKfS0_Pf
.visible .entry _Z22gather_all_input_majoriiiPKiiPKfS0_Pf(
	.param .u32 _Z22gather_all_input_majoriiiPKiiPKfS0_Pf_param_0,
	.param .u32 _Z22gather_all_input_majoriiiPKiiPKfS0_Pf_param_1,
	.param .u32 _Z22gather_all_input_majoriiiPKiiPKfS0_Pf_param_2,
	.param .u64 .ptr .align 1 _Z22gather_all_input_majoriiiPKiiPKfS0_Pf_param_3,
	.param .u32 _Z22gather_all_input_majoriiiPKiiPKfS0_Pf_param_4,
	.param .u64 .ptr .align 1 _Z22gather_all_input_majoriiiPKiiPKfS0_Pf_param_5,
	.param .u64 .ptr .align 1 _Z22gather_all_input_majoriiiPKiiPKfS0_Pf_param_6,
	.param .u64 .ptr .align 1 _Z22gather_all_input_majoriiiPKiiPKfS0_Pf_param_7
)
{
	.reg .pred 	%p<6>;
	.reg .b32 	%r<28>;
	.reg .b32 	%f<2>;
	.reg .b64 	%rd<17>;

	ld.param.u32 	%r12, [_Z22gather_all_input_majoriiiPKiiPKfS0_Pf_param_0];
	ld.param.u32 	%r9, [_Z22gather_all_input_majoriiiPKiiPKfS0_Pf_param_1];
	ld.param.u32 	%r10, [_Z22gather_all_input_majoriiiPKiiPKfS0_Pf_param_2];
	ld.param.u64 	%rd5, [_Z22gather_all_input_majoriiiPKiiPKfS0_Pf_param_3];
	ld.param.u32 	%r11, [_Z22gather_all_input_majoriiiPKiiPKfS0_Pf_param_4];
	ld.param.u64 	%rd6, [_Z22gather_all_input_majoriiiPKiiPKfS0_Pf_param_5];
	ld.param.u64 	%rd7, [_Z22gather_all_input_majoriiiPKiiPKfS0_Pf_param_6];
	ld.param.u64 	%rd8, [_Z22gather_all_input_majoriiiPKiiPKfS0_Pf_param_7];
	mov.u32 	%r13, %ctaid.x;
	mov.u32 	%r14, %ntid.x;
	mov.u32 	%r15, %tid.x;
	mad.lo.s32 	%r16, %r13, %r14, %r15;
	div.s32 	%r1, %r16, %r11;
	mul.lo.s32 	%r17, %r1, %r11;
	sub.s32 	%r2, %r16, %r17;
	setp.ge.s32 	%p1, %r1, %r12;
	@%p1 bra 	$L__BB3_7;
	add.s32 	%r3, %r9, -1;
	setp.lt.s32 	%p2, %r9, 2;
	@%p2 bra 	$L__BB3_7;
	mad.lo.s32 	%r19, %r1, %r11, %r2;
	cvta.to.global.u64 	%rd9, %rd6;
	mul.wide.s32 	%rd10, %r19, 4;
	add.s64 	%rd1, %rd9, %rd10;
	cvta.to.global.u64 	%rd2, %rd7;
	cvta.to.global.u64 	%rd3, %rd5;
	cvta.to.global.u64 	%rd4, %rd8;
	mul.lo.s32 	%r4, %r1, %r3;
	mov.b32 	%r27, 0;
$L__BB3_3:
	add.s32 	%r20, %r27, %r4;
	mul.wide.s32 	%rd11, %r20, 4;
	add.s64 	%rd12, %rd2, %rd11;
	ld.global.u32 	%r6, [%rd12];
	setp.lt.s32 	%p3, %r6, 0;
	@%p3 bra 	$L__BB3_7;
	mul.hi.u32 	%r21, %r6, 1898473089;
	shr.u32 	%r22, %r21, 19;
	mul.lo.s32 	%r23, %r22, 1186111;
	sub.s32 	%r24, %r6, %r23;
	mul.wide.u32 	%rd13, %r22, 4;
	add.s64 	%rd14, %rd3, %rd13;
	ld.global.u32 	%r25, [%rd14];
	add.s32 	%r7, %r25, %r24;
	setp.ge.s32 	%p4, %r7, %r10;
	@%p4 bra 	$L__BB3_6;
	ld.global.nc.f32 	%f1, [%rd1];
	mad.lo.s32 	%r26, %r7, %r11, %r2;
	mul.wide.s32 	%rd15, %r26, 4;
	add.s64 	%rd16, %rd4, %rd15;
	st.global.f32 	[%rd16], %f1;
$L__BB3_6:
	add.s32 	%r27, %r27, 1;
	setp.ne.s32 	%p5, %r27, %r3;
	@%p5 bra 	$L__BB3_3;
$L__BB3_7:
	ret;

}
	// .globl	_Z7scatteriiiPKfPKiPf
.visible .entry _Z7scatteriiiPKfPKiPf(
	.param .u32 _Z7scatteriiiPKfPKiPf_param_0,
	.param .u32 _Z7scatteriiiPKfPKiPf_param_1,
	.param .u32 _Z7scatteriiiPKfPKiPf_param_2,
	.param .u64 .ptr .align 1 _Z7scatteriiiPKfPKiPf_param_3,
	.param .u64 .ptr .align 1 _Z7scatteriiiPKfPKiPf_param_4,
	.param .u64 .ptr .align 1 _Z7scatteriiiPKfPKiPf_param_5
)
{
	.reg .pred 	%p<5>;
	.reg .b32 	%r<21>;
	.reg .b32 	%f<3>;
	.reg .b64 	%rd<13>;

	ld.param.u32 	%r7, [_Z7scatteriiiPKfPKiPf_param_1];
	ld.param.u32 	%r6, [_Z7scatteriiiPKfPKiPf_param_2];
	ld.param.u64 	%rd1, [_Z7scatteriiiPKfPKiPf_param_3];
	ld.param.u64 	%rd2, [_Z7scatteriiiPKfPKiPf_param_4];
	ld.param.u64 	%rd3, [_Z7scatteriiiPKfPKiPf_param_5];
	mov.u32 	%r8, %ctaid.x;
	mov.u32 	%r9, %ntid.x;
	mul.lo.s32 	%r10, %r8, %r9;
	mov.u32 	%r1, %tid.x;
	add.s32 	%r11, %r10, %r1;
	div.s32 	%r2, %r11, %r6;
	mul.lo.s32 	%r12, %r2, %r6;
	sub.s32 	%r3, %r11, %r12;
	rem.u32 	%r13, %r10, %r6;
	add.s32 	%r4, %r13, %r1;
	setp.ge.s32 	%p1, %r2, %r7;
	@%p1 bra 	$L__BB4_4;
	setp.ne.s32 	%p2, %r3, 0;
	setp.ne.s32 	%p3, %r1, 0;
	div.u32 	%r14, %r4, %r6;
	shl.b32 	%r15, %r14, 2;
	mov.u32 	%r16, out_row;
	add.s32 	%r5, %r16, %r15;
	and.pred  	%p4, %p3, %p2;
	@%p4 bra 	$L__BB4_3;
	cvta.to.global.u64 	%rd4, %rd2;
	mul.wide.s32 	%rd5, %r2, 4;
	add.s64 	%rd6, %rd4, %rd5;
	ld.global.u32 	%r17, [%rd6];
	st.shared.u32 	[%r5], %r17;
$L__BB4_3:
	bar.sync 	0;
	ld.shared.u32 	%r18, [%r5];
	mad.lo.s32 	%r19, %r18, %r6, %r3;
	cvta.to.global.u64 	%rd7, %rd3;
	mul.wide.s32 	%rd8, %r19, 4;
	add.s64 	%rd9, %rd7, %rd8;
	mad.lo.s32 	%r20, %r2, %r6, %r3;
	cvta.to.global.u64 	%rd10, %rd1;
	mul.wide.s32 	%rd11, %r20, 4;
	add.s64 	%rd12, %rd10, %rd11;
	ld.global.nc.f32 	%f1, [%rd12];
	atom.global.add.f32 	%f2, [%rd9], %f1;
$L__BB4_4:
	ret;

}
	// .globl	_Z25scatter_channel_coalescediiiPKfPKiPf
.visible .entry _Z25scatter_channel_coalescediiiPKfPKiPf(
	.param .u32 _Z25scatter_channel_coalescediiiPKfPKiPf_param_0,
	.param .u32 _Z25scatter_channel_coalescediiiPKfPKiPf_param_1,
	.param .u32 _Z25scatter_channel_coalescediiiPKfPKiPf_param_2,
	.param .u64 .ptr .align 1 _Z25scatter_channel_coalescediiiPKfPKiPf_param_3,
	.param .u64 .ptr .align 1 _Z25scatter_channel_coalescediiiPKfPKiPf_param_4,
	.param .u64 .ptr .align 1 _Z25scatter_channel_coalescediiiPKfPKiPf_param_5
)
{
	.reg .pred 	%p<5>;
	.reg .b32 	%r<32>;
	.reg .b32 	%f<9>;
	.reg .b64 	%rd<19>;

	ld.param.u32 	%r8, [_Z25scatter_channel_coalescediiiPKfPKiPf_param_1];
	ld.param.u32 	%r7, [_Z25scatter_channel_coalescediiiPKfPKiPf_param_2];
	ld.param.u64 	%rd1, [_Z25scatter_channel_coalescediiiPKfPKiPf_param_3];
	ld.param.u64 	%rd2, [_Z25scatter_channel_coalescediiiPKfPKiPf_param_4];
	ld.param.u64 	%rd3, [_Z25scatter_channel_coalescediiiPKfPKiPf_param_5];
	shr.s32 	%r1, %r7, 2;
	mov.u32 	%r9, %ctaid.x;
	mov.u32 	%r10, %ntid.x;
	mul.lo.s32 	%r2, %r9, %r10;
	mov.u32 	%r3, %tid.x;
	add.s32 	%r11, %r2, %r3;
	div.s32 	%r4, %r11, %r1;
	mul.lo.s32 	%r12, %r4, %r1;
	sub.s32 	%r5, %r11, %r12;
	setp.ge.s32 	%p1, %r4, %r8;
	@%p1 bra 	$L__BB5_4;
	setp.ne.s32 	%p2, %r5, 0;
	setp.ne.s32 	%p3, %r3, 0;
	rem.u32 	%r13, %r2, %r1;
	add.s32 	%r14, %r13, %r3;
	div.u32 	%r15, %r14, %r1;
	shl.b32 	%r16, %r15, 2;
	mov.u32 	%r17, out_row;
	add.s32 	%r6, %r17, %r16;
	and.pred  	%p4, %p3, %p2;
	@%p4 bra 	$L__BB5_3;
	cvta.to.global.u64 	%rd4, %rd2;
	mul.wide.s32 	%rd5, %r4, 4;
	add.s64 	%rd6, %rd4, %rd5;
	ld.global.u32 	%r18, [%rd6];
	st.shared.u32 	[%r6], %r18;
$L__BB5_3:
	cvta.to.global.u64 	%rd7, %rd3;
	shl.b32 	%r19, %r5, 2;
	bar.sync 	0;
	mad.lo.s32 	%r20, %r4, %r7, %r19;
	ld.shared.u32 	%r21, [%r6];
	mad.lo.s32 	%r22, %r21, %r7, %r19;
	mul.wide.s32 	%rd8, %r22, 4;
	add.s64 	%rd9, %rd7, %rd8;
	cvta.to.global.u64 	%rd10, %rd1;
	mul.wide.s32 	%rd11, %r20, 4;
	add.s64 	%rd12, %rd10, %rd11;
	ld.global.nc.f32 	%f1, [%rd12];
	atom.global.add.f32 	%f2, [%rd9], %f1;
	ld.shared.u32 	%r23, [%r6];
	mad.lo.s32 	%r24, %r23, %r7, %r19;
	add.s32 	%r25, %r24, 1;
	mul.wide.s32 	%rd13, %r25, 4;
	add.s64 	%rd14, %rd7, %rd13;
	ld.global.nc.f32 	%f3, [%rd12+4];
	atom.global.add.f32 	%f4, [%rd14], %f3;
	ld.shared.u32 	%r26, [%r6];
	mad.lo.s32 	%r27, %r26, %r7, %r19;
	add.s32 	%r28, %r27, 2;
	mul.wide.s32 	%rd15, %r28, 4;
	add.s64 	%rd16, %rd7, %rd15;
	ld.global.nc.f32 	%f5, [%rd12+8];
	atom.global.add.f32 	%f6, [%rd16], %f5;
	ld.shared.u32 	%r29, [%r6];
	mad.lo.s32 	%r30, %r29, %r7, %r19;
	add.s32 	%r31, %r30, 3;
	mul.wide.s32 	%rd17, %r31, 4;
	add.s64 	%rd18, %rd7, %rd17;
	ld.global.nc.f32 	%f7, [%rd12+12];
	atom.global.add.f32 	%f8, [%rd18], %f7;
$L__BB5_4:
	ret;

}
	// .globl	_Z24scatter_all_output_majoriiiPKiiPKfS0_Pf
.visible .entry _Z24scatter_all_output_majoriiiPKiiPKfS0_Pf(
	.param .u32 _Z24scatter_all_output_majoriiiPKiiPKfS0_Pf_param_0,
	.param .u32 _Z24scatter_all_output_majoriiiPKiiPKfS0_Pf_param_1,
	.param .u32 _Z24scatter_all_output_majoriiiPKiiPKfS0_Pf_param_2,
	.param .u64 .ptr .align 1 _Z24scatter_all_output_majoriiiPKiiPKfS0_Pf_param_3,
	.param .u32 _Z24scatter_all_output_majoriiiPKiiPKfS0_Pf_param_4,
	.param .u64 .ptr .align 1 _Z24scatter_all_output_majoriiiPKiiPKfS0_Pf_param_5,
	.param .u64 .ptr .align 1 _Z24scatter_all_output_majoriiiPKiiPKfS0_Pf_param_6,
	.param .u64 .ptr .align 1 _Z24scatter_all_output_majoriiiPKiiPKfS0_Pf_param_7
)
{
	.reg .pred 	%p<6>;
	.reg .b32 	%r<28>;
	.reg .b32 	%f<3>;
	.reg .b64 	%rd<17>;

	ld.param.u32 	%r12, [_Z24scatter_all_output_majoriiiPKiiPKfS0_Pf_param_0];
	ld.param.u32 	%r9, [_Z24scatter_all_output_majoriiiPKiiPKfS0_Pf_param_1];
	ld.param.u32 	%r10, [_Z24scatter_all_output_majoriiiPKiiPKfS0_Pf_param_2];
	ld.param.u64 	%rd5, [_Z24scatter_all_output_majoriiiPKiiPKfS0_Pf_param_3];
	ld.param.u32 	%r11, [_Z24scatter_all_output_majoriiiPKiiPKfS0_Pf_param_4];
	ld.param.u64 	%rd6, [_Z24scatter_all_output_majoriiiPKiiPKfS0_Pf_param_5];
	ld.param.u64 	%rd7, [_Z24scatter_all_output_majoriiiPKiiPKfS0_Pf_param_6];
	ld.param.u64 	%rd8, [_Z24scatter_all_output_majoriiiPKiiPKfS0_Pf_param_7];
	mov.u32 	%r13, %ctaid.x;
	mov.u32 	%r14, %ntid.x;
	mov.u32 	%r15, %tid.x;
	mad.lo.s32 	%r16, %r13, %r14, %r15;
	div.s32 	%r1, %r16, %r11;
	mul.lo.s32 	%r17, %r1, %r11;
	sub.s32 	%r2, %r16, %r17;
	setp.ge.s32 	%p1, %r1, %r12;
	@%p1 bra 	$L__BB6_7;
	add.s32 	%r3, %r9, -1;
	setp.lt.s32 	%p2, %r9, 2;
	@%p2 bra 	$L__BB6_7;
	mad.lo.s32 	%r19, %r1, %r11, %r2;
	cvta.to.global.u64 	%rd9, %rd8;
	mul.wide.s32 	%rd10, %r19, 4;
	add.s64 	%rd1, %rd9, %rd10;
	cvta.to.global.u64 	%rd2, %rd7;
	cvta.to.global.u64 	%rd3, %rd5;
	cvta.to.global.u64 	%rd4, %rd6;
	mul.lo.s32 	%r4, %r1, %r3;
	mov.b32 	%r27, 0;
$L__BB6_3:
	add.s32 	%r20, %r27, %r4;
	mul.wide.s32 	%rd11, %r20, 4;
	add.s64 	%rd12, %rd2, %rd11;
	ld.global.u32 	%r6, [%rd12];
	setp.lt.s32 	%p3, %r6, 0;
	@%p3 bra 	$L__BB6_7;
	mul.hi.u32 	%r21, %r6, 1898473089;
	shr.u32 	%r22, %r21, 19;
	mul.lo.s32 	%r23, %r22, 1186111;
	sub.s32 	%r24, %r6, %r23;
	mul.wide.u32 	%rd13, %r22, 4;
	add.s64 	%rd14, %rd3, %rd13;
	ld.global.u32 	%r25, [%rd14];
	add.s32 	%r7, %r25, %r24;
	setp.ge.s32 	%p4, %r7, %r10;
	@%p4 bra 	$L__BB6_6;
	mad.lo.s32 	%r26, %r7, %r11, %r2;
	mul.wide.s32 	%rd15, %r26, 4;
	add.s64 	%rd16, %rd4, %rd15;
	ld.global.nc.f32 	%f1, [%rd16];
	atom.global.add.f32 	%f2, [%rd1], %f1;
$L__BB6_6:
	add.s32 	%r27, %r27, 1;
	setp.ne.s32 	%p5, %r27, %r3;
	@%p5 bra 	$L__BB6_3;
$L__BB6_7:
	ret;

}
	// .globl	_Z4gemmiiiiPKfS0_PfPKlPKi
.visible .entry _Z4gemmiiiiPKfS0_PfPKlPKi(
	.param .u32 _Z4gemmiiiiPKfS0_PfPKlPKi_param_0,
	.param .u32 _Z4gemmiiiiPKfS0_PfPKlPKi_param_1,
	.param .u32 _Z4gemmiiiiPKfS0_PfPKlPKi_param_2,
	.param .u32 _Z4gemmiiiiPKfS0_PfPKlPKi_param_3,
	.param .u64 .ptr .align 1 _Z4gemmiiiiPKfS0_PfPKlPKi_param_4,
	.param .u64 .ptr .align 1 _Z4gemmiiiiPKfS0_PfPKlPKi_param_5,
	.param .u64 .ptr .align 1 _Z4gemmiiiiPKfS0_PfPKlPKi_param_6,
	.param .u64 .ptr .align 1 _Z4gemmiiiiPKfS0_PfPKlPKi_param_7,
	.param .u64 .ptr .align 1 _Z4gemmiiiiPKfS0_PfPKlPKi_param_8
)
{
	.reg .pred 	%p<29>;
	.reg .b32 	%r<79>;
	.reg .b32 	%f<182>;
	.reg .b64 	%rd<37>;
	// demoted variable
	.shared .align 4 .b8 _ZZ4gemmiiiiPKfS0_PfPKlPKiE2As[1024];
	// demoted variable
	.shared .align 4 .b8 _ZZ4gemmiiiiPKfS0_PfPKlPKiE2Bs[1024];
	ld.param.u32 	%r38, [_Z4gemmiiiiPKfS0_PfPKlPKi_param_0];
	ld.param.u32 	%r42, [_Z4gemmiiiiPKfS0_PfPKlPKi_param_1];
	ld.param.u32 	%r39, [_Z4gemmiiiiPKfS0_PfPKlPKi_param_2];
	ld.param.u32 	%r40, [_Z4gemmiiiiPKfS0_PfPKlPKi_param_3];
	ld.param.u64 	%rd12, [_Z4gemmiiiiPKfS0_PfPKlPKi_param_4];
	ld.param.u64 	%rd13, [_Z4gemmiiiiPKfS0_PfPKlPKi_param_5];
	ld.param.u64 	%rd10, [_Z4gemmiiiiPKfS0_PfPKlPKi_param_7];
	ld.param.u64 	%rd11, [_Z4gemmiiiiPKfS0_PfPKlPKi_param_8];
	cvta.to.global.u64 	%rd1, %rd13;
	cvta.to.global.u64 	%rd2, %rd12;
	mov.u32 	%r43, %ctaid.x;
	mov.u32 	%r44, %ctaid.y;
	mov.u32 	%r1, %tid.x;
	mov.u32 	%r2, %tid.y;
	shl.b32 	%r3, %r43, 4;
	add.s32 	%r4, %r3, %r1;
	shl.b32 	%r45, %r44, 4;
	add.s32 	%r5, %r45, %r2;
	setp.ge.s32 	%p1, %r5, %r42;
	mov.b32 	%r69, -1;
	mov.u32 	%r70, %r69;
	@%p1 bra 	$L__BB7_5;
	cvta.to.global.u64 	%rd14, %rd10;
	mul.wide.u32 	%rd15, %r5, 8;
	add.s64 	%rd16, %rd14, %rd15;
	ld.global.u64 	%rd3, [%rd16];
	cvt.s64.s32 	%rd4, %r38;
	or.b64  	%rd17, %rd3, %rd4;
	and.b64  	%rd18, %rd17, -4294967296;
	setp.ne.s64 	%p2, %rd18, 0;
	@%p2 bra 	$L__BB7_3;
	cvt.u32.u64 	%r46, %rd4;
	cvt.u32.u64 	%r47, %rd3;
	rem.u32 	%r48, %r47, %r46;
	cvt.u64.u32 	%rd36, %r48;
	bra.uni 	$L__BB7_4;
$L__BB7_3:
	rem.s64 	%rd36, %rd3, %rd4;
$L__BB7_4:
	cvt.u32.u64 	%r69, %rd36;
	shl.b64 	%rd19, %rd36, 2;
	cvta.to.global.u64 	%rd20, %rd11;
	add.s64 	%rd21, %rd20, %rd19;
	ld.global.u32 	%r70, [%rd21];
$L__BB7_5:
	or.b32  	%r49, %r70, %r69;
	setp.lt.s32 	%p3, %r49, 0;
	@%p3 bra 	$L__BB7_27;
	setp.lt.s32 	%p4, %r39, 1;
	mov.f32 	%f181, 0f00000000;
	@%p4 bra 	$L__BB7_25;
	mul.lo.s32 	%r10, %r70, %r39;
	shl.b32 	%r51, %r2, 6;
	mov.u32 	%r52, _ZZ4gemmiiiiPKfS0_PfPKlPKiE2As;
	add.s32 	%r11, %r52, %r51;
	shl.b32 	%r53, %r1, 2;
	add.s32 	%r12, %r11, %r53;
	mov.u32 	%r54, _ZZ4gemmiiiiPKfS0_PfPKlPKiE2Bs;
	add.s32 	%r14, %r54, %r53;
	add.s32 	%r13, %r14, %r51;
	add.s32 	%r15, %r39, -1;
	setp.lt.u32 	%p5, %r39, 17;
	mov.f32 	%f181, 0f00000000;
	mov.b32 	%r78, 0;
	@%p5 bra 	$L__BB7_19;
	shr.u32 	%r56, %r15, 4;
	add.s32 	%r57, %r56, 1;
	add.s32 	%r58, %r2, 16;
	mad.lo.s32 	%r59, %r40, %r58, %r1;
	add.s32 	%r75, %r59, %r3;
	mad.lo.s32 	%r60, %r2, %r40, %r1;
	add.s32 	%r74, %r60, %r3;
	add.s32 	%r73, %r1, %r10;
	and.b32  	%r61, %r57, 536870910;
	neg.s32 	%r71, %r61;
	mov.f32 	%f181, 0f00000000;
	mov.b32 	%r77, 16;
	mov.u32 	%r72, %r1;
	mov.u32 	%r76, %r2;
$L__BB7_9:
	setp.ge.s32 	%p6, %r70, %r38;
	mul.wide.s32 	%rd22, %r73, 4;
	add.s64 	%rd23, %rd2, %rd22;
	add.s64 	%rd8, %rd23, 64;
	setp.ge.s32 	%p7, %r72, %r39;
	mov.f32 	%f173, 0f00000000;
	or.pred  	%p8, %p6, %p7;
	@%p8 bra 	$L__BB7_11;
	ld.global.nc.f32 	%f173, [%rd8+-64];
$L__BB7_11:
	setp.ge.s32 	%p9, %r4, %r40;
	st.shared.f32 	[%r12], %f173;
	setp.ge.s32 	%p10, %r76, %r39;
	mov.f32 	%f174, 0f00000000;
	or.pred  	%p11, %p10, %p9;
	@%p11 bra 	$L__BB7_13;
	mul.wide.s32 	%rd24, %r74, 4;
	add.s64 	%rd25, %rd1, %rd24;
	ld.global.nc.f32 	%f174, [%rd25];
$L__BB7_13:
	st.shared.f32 	[%r13], %f174;
	bar.sync 	0;
	ld.shared.f32 	%f27, [%r11];
	ld.shared.f32 	%f28, [%r14];
	fma.rn.f32 	%f29, %f27, %f28, %f181;
	ld.shared.f32 	%f30, [%r11+4];
	ld.shared.f32 	%f31, [%r14+64];
	fma.rn.f32 	%f32, %f30, %f31, %f29;
	ld.shared.f32 	%f33, [%r11+8];
	ld.shared.f32 	%f34, [%r14+128];
	fma.rn.f32 	%f35, %f33, %f34, %f32;
	ld.shared.f32 	%f36, [%r11+12];
	ld.shared.f32 	%f37, [%r14+192];
	fma.rn.f32 	%f38, %f36, %f37, %f35;
	ld.shared.f32 	%f39, [%r11+16];
	ld.shared.f32 	%f40, [%r14+256];
	fma.rn.f32 	%f41, %f39, %f40, %f38;
	ld.shared.f32 	%f42, [%r11+20];
	ld.shared.f32 	%f43, [%r14+320];
	fma.rn.f32 	%f44, %f42, %f43, %f41;
	ld.shared.f32 	%f45, [%r11+24];
	ld.shared.f32 	%f46, [%r14+384];
	fma.rn.f32 	%f47, %f45, %f46, %f44;
	ld.shared.f32 	%f48, [%r11+28];
	ld.shared.f32 	%f49, [%r14+448];
	fma.rn.f32 	%f50, %f48, %f49, %f47;
	ld.shared.f32 	%f51, [%r11+32];
	ld.shared.f32 	%f52, [%r14+512];
	fma.rn.f32 	%f53, %f51, %f52, %f50;
	ld.shared.f32 	%f54, [%r11+36];
	ld.shared.f32 	%f55, [%r14+576];
	fma.rn.f32 	%f56, %f54, %f55, %f53;
	ld.shared.f32 	%f57, [%r11+40];
	ld.shared.f32 	%f58, [%r14+640];
	fma.rn.f32 	%f59, %f57, %f58, %f56;
	ld.shared.f32 	%f60, [%r11+44];
	ld.shared.f32 	%f61, [%r14+704];
	fma.rn.f32 	%f62, %f60, %f61, %f59;
	ld.shared.f32 	%f63, [%r11+48];
	ld.shared.f32 	%f64, [%r14+768];
	fma.rn.f32 	%f65, %f63, %f64, %f62;
	ld.shared.f32 	%f66, [%r11+52];
	ld.shared.f32 	%f67, [%r14+832];
	fma.rn.f32 	%f68, %f66, %f67, %f65;
	ld.shared.f32 	%f69, [%r11+56];
	ld.shared.f32 	%f70, [%r14+896];
	fma.rn.f32 	%f71, %f69, %f70, %f68;
	ld.shared.f32 	%f72, [%r11+60];
	ld.shared.f32 	%f73, [%r14+960];
	fma.rn.f32 	%f6, %f72, %f73, %f71;
	bar.sync 	0;
	add.s32 	%r62, %r72, 16;
	setp.ge.s32 	%p13, %r62, %r39;
	mov.f32 	%f175, 0f00000000;
	or.pred  	%p14, %p6, %p13;
	@%p14 bra 	$L__BB7_15;
	ld.global.nc.f32 	%f175, [%rd8];
$L__BB7_15:
	st.shared.f32 	[%r12], %f175;
	add.s32 	%r63, %r76, 16;
	setp.ge.s32 	%p16, %r63, %r39;
	mov.f32 	%f176, 0f00000000;
	or.pred  	%p17, %p16, %p9;
	@%p17 bra 	$L__BB7_17;
	mul.wide.s32 	%rd26, %r75, 4;
	add.s64 	%rd27, %rd1, %rd26;
	ld.global.nc.f32 	%f176, [%rd27];
$L__BB7_17:
	st.shared.f32 	[%r13], %f176;
	bar.sync 	0;
	ld.shared.f32 	%f75, [%r11];
	ld.shared.f32 	%f76, [%r14];
	fma.rn.f32 	%f77, %f75, %f76, %f6;
	ld.shared.f32 	%f78, [%r11+4];
	ld.shared.f32 	%f79, [%r14+64];
	fma.rn.f32 	%f80, %f78, %f79, %f77;
	ld.shared.f32 	%f81, [%r11+8];
	ld.shared.f32 	%f82, [%r14+128];
	fma.rn.f32 	%f83, %f81, %f82, %f80;
	ld.shared.f32 	%f84, [%r11+12];
	ld.shared.f32 	%f85, [%r14+192];
	fma.rn.f32 	%f86, %f84, %f85, %f83;
	ld.shared.f32 	%f87, [%r11+16];
	ld.shared.f32 	%f88, [%r14+256];
	fma.rn.f32 	%f89, %f87, %f88, %f86;
	ld.shared.f32 	%f90, [%r11+20];
	ld.shared.f32 	%f91, [%r14+320];
	fma.rn.f32 	%f92, %f90, %f91, %f89;
	ld.shared.f32 	%f93, [%r11+24];
	ld.shared.f32 	%f94, [%r14+384];
	fma.rn.f32 	%f95, %f93, %f94, %f92;
	ld.shared.f32 	%f96, [%r11+28];
	ld.shared.f32 	%f97, [%r14+448];
	fma.rn.f32 	%f98, %f96, %f97, %f95;
	ld.shared.f32 	%f99, [%r11+32];
	ld.shared.f32 	%f100, [%r14+512];
	fma.rn.f32 	%f101, %f99, %f100, %f98;
	ld.shared.f32 	%f102, [%r11+36];
	ld.shared.f32 	%f103, [%r14+576];
	fma.rn.f32 	%f104, %f102, %f103, %f101;
	ld.shared.f32 	%f105, [%r11+40];
	ld.shared.f32 	%f106, [%r14+640];
	fma.rn.f32 	%f107, %f105, %f106, %f104;
	ld.shared.f32 	%f108, [%r11+44];
	ld.shared.f32 	%f109, [%r14+704];
	fma.rn.f32 	%f110, %f108, %f109, %f107;
	ld.shared.f32 	%f111, [%r11+48];
	ld.shared.f32 	%f112, [%r14+768];
	fma.rn.f32 	%f113, %f111, %f112, %f110;
	ld.shared.f32 	%f114, [%r11+52];
	ld.shared.f32 	%f115, [%r14+832];
	fma.rn.f32 	%f116, %f114, %f115, %f113;
	ld.shared.f32 	%f117, [%r11+56];
	ld.shared.f32 	%f118, [%r14+896];
	fma.rn.f32 	%f119, %f117, %f118, %f116;
	ld.shared.f32 	%f120, [%r11+60];
	ld.shared.f32 	%f121, [%r14+960];
	fma.rn.f32 	%f181, %f120, %f121, %f119;
	bar.sync 	0;
	add.s32 	%r77, %r77, 32;
	add.s32 	%r76, %r76, 32;
	shl.b32 	%r64, %r40, 5;
	add.s32 	%r75, %r75, %r64;
	add.s32 	%r74, %r74, %r64;
	add.s32 	%r73, %r73, 32;
	add.s32 	%r72, %r72, 32;
	add.s32 	%r71, %r71, 2;
	setp.ne.s32 	%p18, %r71, 0;
	@%p18 bra 	$L__BB7_9;
	add.s32 	%r78, %r77, -16;
$L__BB7_19:
	and.b32  	%r65, %r15, 16;
	setp.ne.s32 	%p19, %r65, 0;
	@%p19 bra 	$L__BB7_25;
	setp.ge.s32 	%p20, %r70, %r38;
	add.s32 	%r36, %r78, %r1;
	setp.ge.s32 	%p21, %r36, %r39;
	mov.f32 	%f179, 0f00000000;
	or.pred  	%p22, %p20, %p21;
	@%p22 bra 	$L__BB7_22;
	add.s32 	%r66, %r36, %r10;
	mul.wide.s32 	%rd28, %r66, 4;
	add.s64 	%rd29, %rd2, %rd28;
	ld.global.nc.f32 	%f179, [%rd29];
$L__BB7_22:
	setp.ge.s32 	%p23, %r4, %r40;
	st.shared.f32 	[%r12], %f179;
	add.s32 	%r37, %r78, %r2;
	setp.ge.s32 	%p24, %r37, %r39;
	mov.f32 	%f180, 0f00000000;
	or.pred  	%p25, %p24, %p23;
	@%p25 bra 	$L__BB7_24;
	mad.lo.s32 	%r67, %r37, %r40, %r4;
	mul.wide.s32 	%rd30, %r67, 4;
	add.s64 	%rd31, %rd1, %rd30;
	ld.global.nc.f32 	%f180, [%rd31];
$L__BB7_24:
	st.shared.f32 	[%r13], %f180;
	bar.sync 	0;
	ld.shared.f32 	%f124, [%r11];
	ld.shared.f32 	%f125, [%r14];
	fma.rn.f32 	%f126, %f124, %f125, %f181;
	ld.shared.f32 	%f127, [%r11+4];
	ld.shared.f32 	%f128, [%r14+64];
	fma.rn.f32 	%f129, %f127, %f128, %f126;
	ld.shared.f32 	%f130, [%r11+8];
	ld.shared.f32 	%f131, [%r14+128];
	fma.rn.f32 	%f132, %f130, %f131, %f129;
	ld.shared.f32 	%f133, [%r11+12];
	ld.shared.f32 	%f134, [%r14+192];
	fma.rn.f32 	%f135, %f133, %f134, %f132;
	ld.shared.f32 	%f136, [%r11+16];
	ld.shared.f32 	%f137, [%r14+256];
	fma.rn.f32 	%f138, %f136, %f137, %f135;
	ld.shared.f32 	%f139, [%r11+20];
	ld.shared.f32 	%f140, [%r14+320];
	fma.rn.f32 	%f141, %f139, %f140, %f138;
	ld.shared.f32 	%f142, [%r11+24];
	ld.shared.f32 	%f143, [%r14+384];
	fma.rn.f32 	%f144, %f142, %f143, %f141;
	ld.shared.f32 	%f145, [%r11+28];
	ld.shared.f32 	%f146, [%r14+448];
	fma.rn.f32 	%f147, %f145, %f146, %f144;
	ld.shared.f32 	%f148, [%r11+32];
	ld.shared.f32 	%f149, [%r14+512];
	fma.rn.f32 	%f150, %f148, %f149, %f147;
	ld.shared.f32 	%f151, [%r11+36];
	ld.shared.f32 	%f152, [%r14+576];
	fma.rn.f32 	%f153, %f151, %f152, %f150;
	ld.shared.f32 	%f154, [%r11+40];
	ld.shared.f32 	%f155, [%r14+640];
	fma.rn.f32 	%f156, %f154, %f155, %f153;
	ld.shared.f32 	%f157, [%r11+44];
	ld.shared.f32 	%f158, [%r14+704];
	fma.rn.f32 	%f159, %f157, %f158, %f156;
	ld.shared.f32 	%f160, [%r11+48];
	ld.shared.f32 	%f161, [%r14+768];
	fma.rn.f32 	%f162, %f160, %f161, %f159;
	ld.shared.f32 	%f163, [%r11+52];
	ld.shared.f32 	%f164, [%r14+832];
	fma.rn.f32 	%f165, %f163, %f164, %f162;
	ld.shared.f32 	%f166, [%r11+56];
	ld.shared.f32 	%f167, [%r14+896];
	fma.rn.f32 	%f168, %f166, %f167, %f165;
	ld.shared.f32 	%f169, [%r11+60];
	ld.shared.f32 	%f170, [%r14+960];
	fma.rn.f32 	%f181, %f169, %f170, %f168;
	bar.sync 	0;
$L__BB7_25:
	setp.ge.s32 	%p26, %r69, %r38;
	setp.ge.s32 	%p27, %r4, %r40;
	or.pred  	%p28, %p26, %p27;
	@%p28 bra 	$L__BB7_27;
	ld.param.u64 	%rd35, [_Z4gemmiiiiPKfS0_PfPKlPKi_param_6];
	mad.lo.s32 	%r68, %r69, %r40, %r4;
	cvta.to.global.u64 	%rd32, %rd35;
	mul.wide.s32 	%rd33, %r68, 4;
	add.s64 	%rd34, %rd32, %rd33;
	atom.global.add.f32 	%f171, [%rd34], %f181;
$L__BB7_27:
	ret;

}


// ===== COMPILED SASS (sm_100) =====

	.target	sm_100

	.elftype	@"ET_EXEC"


//--------------------- .note.nv.tkinfo           --------------------------
	.section	.note.nv.tkinfo,"",@"SHT_NOTE"
	.sectionflags	@"SHF_NOTE_NV_TKINFO"
	.tkinfo
        /*0018*/ 	.word	0x00000002
        /*0030*/ 	.string	""
        /*0030*/ 	.string	"ptxas"
        /*0030*/ 	.string	"Cuda compilation tools, release 13.0, V13.0.88"
        /*0030*/ 	.string	"Build cuda_13.0.r13.0/compiler.36424714_0"
        /*0030*/ 	.string	"-arch sm_100 -m 64 "



//--------------------- .note.nv.cuinfo           --------------------------
	.section	.note.nv.cuinfo,"",@"SHT_NOTE"
	.sectionflags	@"SHF_NOTE_NV_CUINFO"
        /*0018*/ 	.short	0x0002
        /*001a*/ 	.short	0x0064
        /*001c*/ 	.short	0x0082
	.zero		2


//--------------------- .nv.info                  --------------------------
	.section	.nv.info,"",@"SHT_CUDA_INFO"
	.align	4


	//----- nvinfo : EIATTR_REGCOUNT
	.align		4
        /*0000*/ 	.byte	0x04, 0x2f
        /*0002*/ 	.short	(.L_1 - .L_0)
	.align		4
.L_0:
        /*0004*/ 	.word	index@(_Z10center_mapiPi)
        /*0008*/ 	.word	0x0000000a


	//----- nvinfo : EIATTR_FRAME_SIZE
	.align		4
.L_1:
        /*000c*/ 	.byte	0x04, 0x11
        /*000e*/ 	.short	(.L_3 - .L_2)
	.align		4
.L_2:
        /*0010*/ 	.word	index@(_Z10center_mapiPi)
        /*0014*/ 	.word	0x00000000


	//----- nvinfo : EIATTR_REGCOUNT
	.align		4
.L_3:
        /*0018*/ 	.byte	0x04, 0x2f
        /*001a*/ 	.short	(.L_5 - .L_4)
	.align		4
.L_4:
        /*001c*/ 	.word	index@(_Z6gatheriiiPKfPKiPf)
        /*0020*/ 	.word	0x0000000c


	//----- nvinfo : EIATTR_FRAME_SIZE
	.align		4
.L_5:
        /*0024*/ 	.byte	0x04, 0x11
        /*0026*/ 	.short	(.L_7 - .L_6)
	.align		4
.L_6:
        /*0028*/ 	.word	index@(_Z6gatheriiiPKfPKiPf)
        /*002c*/ 	.word	0x00000000


	//----- nvinfo : EIATTR_REGCOUNT
	.align		4
.L_7:
        /*0030*/ 	.byte	0x04, 0x2f
        /*0032*/ 	.short	(.L_9 - .L_8)
	.align		4
.L_8:
        /*0034*/ 	.word	index@(_Z24gather_channel_coalescediiiPKfPKiPf)
        /*0038*/ 	.word	0x00000016


	//----- nvinfo : EIATTR_FRAME_SIZE
	.align		4
.L_9:
        /*003c*/ 	.byte	0x04, 0x11
        /*003e*/ 	.short	(.L_11 - .L_10)
	.align		4
.L_10:
        /*0040*/ 	.word	index@(_Z24gather_channel_coalescediiiPKfPKiPf)
        /*0044*/ 	.word	0x00000000


	//----- nvinfo : EIATTR_REGCOUNT
	.align		4
.L_11:
        /*0048*/ 	.byte	0x04, 0x2f
        /*004a*/ 	.short	(.L_13 - .L_12)
	.align		4
.L_12:
        /*004c*/ 	.word	index@(_Z22gather_all_input_majoriiiPKiiPKfS0_Pf)
        /*0050*/ 	.word	0x00000013


	//----- nvinfo : EIATTR_FRAME_SIZE
	.align		4
.L_13:
        /*0054*/ 	.byte	0x04, 0x11
        /*0056*/ 	.short	(.L_15 - .L_14)
	.align		4
.L_14:
        /*0058*/ 	.word	index@(_Z22gather_all_input_majoriiiPKiiPKfS0_Pf)
        /*005c*/ 	.word	0x00000000


	//----- nvinfo : EIATTR_REGCOUNT
	.align		4
.L_15:
        /*0060*/ 	.byte	0x04, 0x2f
        /*0062*/ 	.short	(.L_17 - .L_16)
	.align		4
.L_16:
        /*0064*/ 	.word	index@(_Z7scatteriiiPKfPKiPf)
        /*0068*/ 	.word	0x00000010


	//----- nvinfo : EIATTR_FRAME_SIZE
	.align		4
.L_17:
        /*006c*/ 	.byte	0x04, 0x11
        /*006e*/ 	.short	(.L_19 - .L_18)
	.align		4
.L_18:
        /*0070*/ 	.word	index@(_Z7scatteriiiPKfPKiPf)
        /*0074*/ 	.word	0x00000000


	//----- nvinfo : EIATTR_REGCOUNT
	.align		4
.L_19:
        /*0078*/ 	.byte	0x04, 0x2f
        /*007a*/ 	.short	(.L_21 - .L_20)
	.align		4
.L_20:
        /*007c*/ 	.word	index@(_Z25scatter_channel_coalescediiiPKfPKiPf)
        /*0080*/ 	.word	0x00000014


	//----- nvinfo : EIATTR_FRAME_SIZE
	.align		4
.L_21:
        /*0084*/ 	.byte	0x04, 0x11
        /*0086*/ 	.short	(.L_23 - .L_22)
	.align		4
.L_22:
        /*0088*/ 	.word	index@(_Z25scatter_channel_coalescediiiPKfPKiPf)
        /*008c*/ 	.word	0x00000000


	//----- nvinfo : EIATTR_REGCOUNT
	.align		4
.L_23:
        /*0090*/ 	.byte	0x04, 0x2f
        /*0092*/ 	.short	(.L_25 - .L_24)
	.align		4
.L_24:
        /*0094*/ 	.word	index@(_Z24scatter_all_output_majoriiiPKiiPKfS0_Pf)
        /*0098*/ 	.word	0x00000013


	//----- nvinfo : EIATTR_FRAME_SIZE
	.align		4
.L_25:
        /*009c*/ 	.byte	0x04, 0x11
        /*009e*/ 	.short	(.L_27 - .L_26)
	.align		4
.L_26:
        /*00a0*/ 	.word	index@(_Z24scatter_all_output_majoriiiPKiiPKfS0_Pf)
        /*00a4*/ 	.word	0x00000000


	//----- nvinfo : EIATTR_REGCOUNT
	.align		4
.L_27:
        /*00a8*/ 	.byte	0x04, 0x2f
        /*00aa*/ 	.short	(.L_29 - .L_28)
	.align		4
.L_28:
        /*00ac*/ 	.word	index@(_Z4gemmiiiiPKfS0_PfPKlPKi)
        /*00b0*/ 	.word	0x00000020


	//----- nvinfo : EIATTR_FRAME_SIZE
	.align		4
.L_29:
        /*00b4*/ 	.byte	0x04, 0x11
        /*00b6*/ 	.short	(.L_31 - .L_30)
	.align		4
.L_30:
        /*00b8*/ 	.word	index@($__internal_0_$__cuda_sm20_rem_s64)
        /*00bc*/ 	.word	0x00000000


	//----- nvinfo : EIATTR_FRAME_SIZE
	.align		4
.L_31:
        /*00c0*/ 	.byte	0x04, 0x11
        /*00c2*/ 	.short	(.L_33 - .L_32)
	.align		4
.L_32:
        /*00c4*/ 	.word	index@(_Z4gemmiiiiPKfS0_PfPKlPKi)
        /*00c8*/ 	.word	0x00000000


	//----- nvinfo : EIATTR_MIN_STACK_SIZE
	.align		4
.L_33:
        /*00cc*/ 	.byte	0x04, 0x12
        /*00ce*/ 	.short	(.L_35 - .L_34)
	.align		4
.L_34:
        /*00d0*/ 	.word	index@(_Z4gemmiiiiPKfS0_PfPKlPKi)
        /*00d4*/ 	.word	0x00000000


	//----- nvinfo : EIATTR_MIN_STACK_SIZE
	.align		4
.L_35:
        /*00d8*/ 	.byte	0x04, 0x12
        /*00da*/ 	.short	(.L_37 - .L_36)
	.align		4
.L_36:
        /*00dc*/ 	.word	index@(_Z24scatter_all_output_majoriiiPKiiPKfS0_Pf)
        /*00e0*/ 	.word	0x00000000


	//----- nvinfo : EIATTR_MIN_STACK_SIZE
	.align		4
.L_37:
        /*00e4*/ 	.byte	0x04, 0x12
        /*00e6*/ 	.short	(.L_39 - .L_38)
	.align		4
.L_38:
        /*00e8*/ 	.word	index@(_Z25scatter_channel_coalescediiiPKfPKiPf)
        /*00ec*/ 	.word	0x00000000


	//----- nvinfo : EIATTR_MIN_STACK_SIZE
	.align		4
.L_39:
        /*00f0*/ 	.byte	0x04, 0x12
        /*00f2*/ 	.short	(.L_41 - .L_40)
	.align		4
.L_40:
        /*00f4*/ 	.word	index@(_Z7scatteriiiPKfPKiPf)
        /*00f8*/ 	.word	0x00000000


	//----- nvinfo : EIATTR_MIN_STACK_SIZE
	.align		4
.L_41:
        /*00fc*/ 	.byte	0x04, 0x12
        /*00fe*/ 	.short	(.L_43 - .L_42)
	.align		4
.L_42:
        /*0100*/ 	.word	index@(_Z22gather_all_input_majoriiiPKiiPKfS0_Pf)
        /*0104*/ 	.word	0x00000000


	//----- nvinfo : EIATTR_MIN_STACK_SIZE
	.align		4
.L_43:
        /*0108*/ 	.byte	0x04, 0x12
        /*010a*/ 	.short	(.L_45 - .L_44)
	.align		4
.L_44:
        /*010c*/ 	.word	index@(_Z24gather_channel_coalescediiiPKfPKiPf)
        /*0110*/ 	.word	0x00000000


	//----- nvinfo : EIATTR_MIN_STACK_SIZE
	.align		4
.L_45:
        /*0114*/ 	.byte	0x04, 0x12
        /*0116*/ 	.short	(.L_47 - .L_46)
	.align		4
.L_46:
        /*0118*/ 	.word	index@(_Z6gatheriiiPKfPKiPf)
        /*011c*/ 	.word	0x00000000


	//----- nvinfo : EIATTR_MIN_STACK_SIZE
	.align		4
.L_47:
        /*0120*/ 	.byte	0x04, 0x12
        /*0122*/ 	.short	(.L_49 - .L_48)
	.align		4
.L_48:
        /*0124*/ 	.word	index@(_Z10center_mapiPi)
        /*0128*/ 	.word	0x00000000
.L_49:


//--------------------- .nv.compat                --------------------------
	.section	.nv.compat,"",@"SHT_CUDA_COMPAT_INFO"
	.align	4
        /*0000*/ 	.byte	0x02, 0x09, 0x00, 0x00, 0x02, 0x02, 0x01, 0x00, 0x02, 0x05, 0x05, 0x00, 0x03, 0x07, 0x01, 0x01
        /*0010*/ 	.byte	0x02, 0x03, 0x00, 0x00, 0x02, 0x06, 0x01, 0x00, 0x04, 0x0b, 0x08, 0x00, 0x09, 0x00, 0x00, 0x00
        /*0020*/ 	.byte	0x00, 0x00, 0x00, 0x00


//--------------------- .nv.info._Z4gemmiiiiPKfS0_PfPKlPKi --------------------------
	.section	.nv.info._Z4gemmiiiiPKfS0_PfPKlPKi,"",@"SHT_CUDA_INFO"
	.sectionflags	@""
	.align	4


	//----- nvinfo : EIATTR_CUDA_API_VERSION
	.align		4
        /*0000*/ 	.byte	0x04, 0x37
        /*0002*/ 	.short	(.L_51 - .L_50)
.L_50:
        /*0004*/ 	.word	0x00000082


	//----- nvinfo : EIATTR_KPARAM_INFO
	.align		4
.L_51:
        /*0008*/ 	.byte	0x04, 0x17
        /*000a*/ 	.short	(.L_53 - .L_52)
.L_52:
        /*000c*/ 	.word	0x00000000
        /*0010*/ 	.short	0x0008
        /*0012*/ 	.short	0x0030
        /*0014*/ 	.byte	0x00, 0xf5, 0x21, 0x00


	//----- nvinfo : EIATTR_KPARAM_INFO
	.align		4
.L_53:
        /*0018*/ 	.byte	0x04, 0x17
        /*001a*/ 	.short	(.L_55 - .L_54)
.L_54:
        /*001c*/ 	.word	0x00000000
        /*0020*/ 	.short	0x0007
        /*0022*/ 	.short	0x0028
        /*0024*/ 	.byte	0x00, 0xf5, 0x21, 0x00


	//----- nvinfo : EIATTR_KPARAM_INFO
	.align		4
.L_55:
        /*0028*/ 	.byte	0x04, 0x17
        /*002a*/ 	.short	(.L_57 - .L_56)
.L_56:
        /*002c*/ 	.word	0x00000000
        /*0030*/ 	.short	0x0006
        /*0032*/ 	.short	0x0020
        /*0034*/ 	.byte	0x00, 0xf5, 0x21, 0x00


	//----- nvinfo : EIATTR_KPARAM_INFO
	.align		4
.L_57:
        /*0038*/ 	.byte	0x04, 0x17
        /*003a*/ 	.short	(.L_59 - .L_58)
.L_58:
        /*003c*/ 	.word	0x00000000
        /*0040*/ 	.short	0x0005
        /*0042*/ 	.short	0x0018
        /*0044*/ 	.byte	0x00, 0xf5, 0x21, 0x00


	//----- nvinfo : EIATTR_KPARAM_INFO
	.align		4
.L_59:
        /*0048*/ 	.byte	0x04, 0x17
        /*004a*/ 	.short	(.L_61 - .L_60)
.L_60:
        /*004c*/ 	.word	0x00000000
        /*0050*/ 	.short	0x0004
        /*0052*/ 	.short	0x0010
        /*0054*/ 	.byte	0x00, 0xf5, 0x21, 0x00


	//----- nvinfo : EIATTR_KPARAM_INFO
	.align		4
.L_61:
        /*0058*/ 	.byte	0x04, 0x17
        /*005a*/ 	.short	(.L_63 - .L_62)
.L_62:
        /*005c*/ 	.word	0x00000000
        /*0060*/ 	.short	0x0003
        /*0062*/ 	.short	0x000c
        /*0064*/ 	.byte	0x00, 0xf0, 0x11, 0x00


	//----- nvinfo : EIATTR_KPARAM_INFO
	.align		4
.L_63:
        /*0068*/ 	.byte	0x04, 0x17
        /*006a*/ 	.short	(.L_65 - .L_64)
.L_64:
        /*006c*/ 	.word	0x00000000
        /*0070*/ 	.short	0x0002
        /*0072*/ 	.short	0x0008
        /*0074*/ 	.byte	0x00, 0xf0, 0x11, 0x00


	//----- nvinfo : EIATTR_KPARAM_INFO
	.align		4
.L_65:
        /*0078*/ 	.byte	0x04, 0x17
        /*007a*/ 	.short	(.L_67 - .L_66)
.L_66:
        /*007c*/ 	.word	0x00000000
        /*0080*/ 	.short	0x0001
        /*0082*/ 	.short	0x0004
        /*0084*/ 	.byte	0x00, 0xf0, 0x11, 0x00


	//----- nvinfo : EIATTR_KPARAM_INFO
	.align		4
.L_67:
        /*0088*/ 	.byte	0x04, 0x17
        /*008a*/ 	.short	(.L_69 - .L_68)
.L_68:
        /*008c*/ 	.word	0x00000000
        /*0090*/ 	.short	0x0000
        /*0092*/ 	.short	0x0000
        /*0094*/ 	.byte	0x00, 0xf0, 0x11, 0x00


	//----- nvinfo : EIATTR_SPARSE_MMA_MASK
	.align		4
.L_69:
        /*0098*/ 	.byte	0x03, 0x50
        /*009a*/ 	.short	0x0000


	//----- nvinfo : EIATTR_MAXREG_COUNT
	.align		4
        /*009c*/ 	.byte	0x03, 0x1b
        /*009e*/ 	.short	0x00ff


	//----- nvinfo : EIATTR_NUM_BARRIERS
	.align		4
        /*00a0*/ 	.byte	0x02, 0x4c
        /*00a2*/ 	.byte	0x01
	.zero		1


	//----- nvinfo : EIATTR_MERCURY_ISA_VERSION
	.align		4
        /*00a4*/ 	.byte	0x03, 0x5f
        /*00a6*/ 	.short	0x0101


	//----- nvinfo : EIATTR_VRC_CTA_INIT_COUNT
	.align		4
        /*00a8*/ 	.byte	0x02, 0x4a
	.zero		1
	.zero		1


	//----- nvinfo : EIATTR_EXIT_INSTR_OFFSETS
	.align		4
        /*00ac*/ 	.byte	0x04, 0x1c
        /*00ae*/ 	.short	(.L_71 - .L_70)


	//   ....[0]....
.L_70:
        /*00b0*/ 	.word	0x00000380


	//   ....[1]....
        /*00b4*/ 	.word	0x000010d0


	//   ....[2]....
        /*00b8*/ 	.word	0x00001120


	//----- nvinfo : EIATTR_CRS_STACK_SIZE
	.align		4
.L_71:
        /*00bc*/ 	.byte	0x04, 0x1e
        /*00be*/ 	.short	(.L_73 - .L_72)
.L_72:
        /*00c0*/ 	.word	0x00000000


	//----- nvinfo : EIATTR_CBANK_PARAM_SIZE
	.align		4
.L_73:
        /*00c4*/ 	.byte	0x03, 0x19
        /*00c6*/ 	.short	0x0038


	//----- nvinfo : EIATTR_PARAM_CBANK
	.align		4
        /*00c8*/ 	.byte	0x04, 0x0a
        /*00ca*/ 	.short	(.L_75 - .L_74)
	.align		4
.L_74:
        /*00cc*/ 	.word	index@(.nv.constant0._Z4gemmiiiiPKfS0_PfPKlPKi)
        /*00d0*/ 	.short	0x0380
        /*00d2*/ 	.short	0x0038


	//----- nvinfo : EIATTR_SW_WAR
	.align		4
.L_75:
        /*00d4*/ 	.byte	0x04, 0x36
        /*00d6*/ 	.short	(.L_77 - .L_76)
.L_76:
        /*00d8*/ 	.word	0x00000008
.L_77:


//--------------------- .nv.info._Z24scatter_all_output_majoriiiPKiiPKfS0_Pf --------------------------
	.section	.nv.info._Z24scatter_all_output_majoriiiPKiiPKfS0_Pf,"",@"SHT_CUDA_INFO"
	.sectionflags	@""
	.align	4


	//----- nvinfo : EIATTR_CUDA_API_VERSION
	.align		4
        /*0000*/ 	.byte	0x04, 0x37
        /*0002*/ 	.short	(.L_79 - .L_78)
.L_78:
        /*0004*/ 	.word	0x00000082


	//----- nvinfo : EIATTR_KPARAM_INFO
	.align		4
.L_79:
        /*0008*/ 	.byte	0x04, 0x17
        /*000a*/ 	.short	(.L_81 - .L_80)
.L_80:
        /*000c*/ 	.word	0x00000000
        /*0010*/ 	.short	0x0007
        /*0012*/ 	.short	0x0030
        /*0014*/ 	.byte	0x00, 0xf5, 0x21, 0x00


	//----- nvinfo : EIATTR_KPARAM_INFO
	.align		4
.L_81:
        /*0018*/ 	.byte	0x04, 0x17
        /*001a*/ 	.short	(.L_83 - .L_82)
.L_82:
        /*001c*/ 	.word	0x00000000
        /*0020*/ 	.short	0x0006
        /*0022*/ 	.short	0x0028
        /*0024*/ 	.byte	0x00, 0xf5, 0x21, 0x00


	//----- nvinfo : EIATTR_KPARAM_INFO
	.align		4
.L_83:
        /*0028*/ 	.byte	0x04, 0x17
        /*002a*/ 	.short	(.L_85 - .L_84)
.L_84:
        /*002c*/ 	.word	0x00000000
        /*0030*/ 	.short	0x0005
        /*0032*/ 	.short	0x0020
        /*0034*/ 	.byte	0x00, 0xf5, 0x21, 0x00


	//----- nvinfo : EIATTR_KPARAM_INFO
	.align		4
.L_85:
        /*0038*/ 	.byte	0x04, 0x17
        /*003a*/ 	.short	(.L_87 - .L_86)
.L_86:
        /*003c*/ 	.word	0x00000000
        /*0040*/ 	.short	0x0004
        /*0042*/ 	.short	0x0018
        /*0044*/ 	.byte	0x00, 0xf0, 0x11, 0x00


	//----- nvinfo : EIATTR_KPARAM_INFO
	.align		4
.L_87:
        /*0048*/ 	.byte	0x04, 0x17
        /*004a*/ 	.short	(.L_89 - .L_88)
.L_88:
        /*004c*/ 	.word	0x00000000
        /*0050*/ 	.short	0x0003
        /*0052*/ 	.short	0x0010
        /*0054*/ 	.byte	0x00, 0xf5, 0x21, 0x00


	//----- nvinfo : EIATTR_KPARAM_INFO
	.align		4
.L_89:
        /*0058*/ 	.byte	0x04, 0x17
        /*005a*/ 	.short	(.L_91 - .L_90)
.L_90:
        /*005c*/ 	.word	0x00000000
        /*0060*/ 	.short	0x0002
        /*0062*/ 	.short	0x0008
        /*0064*/ 	.byte	0x00, 0xf0, 0x11, 0x00


	//----- nvinfo : EIATTR_KPARAM_INFO
	.align		4
.L_91:
        /*0068*/ 	.byte	0x04, 0x17
        /*006a*/ 	.short	(.L_93 - .L_92)
.L_92:
        /*006c*/ 	.word	0x00000000
        /*0070*/ 	.short	0x0001
        /*0072*/ 	.short	0x0004
        /*0074*/ 	.byte	0x00, 0xf0, 0x11, 0x00


	//----- nvinfo : EIATTR_KPARAM_INFO
	.align		4
.L_93:
        /*0078*/ 	.byte	0x04, 0x17
        /*007a*/ 	.short	(.L_95 - .L_94)
.L_94:
        /*007c*/ 	.word	0x00000000
        /*0080*/ 	.short	0x0000
        /*0082*/ 	.short	0x0000
        /*0084*/ 	.byte	0x00, 0xf0, 0x11, 0x00


	//----- nvinfo : EIATTR_SPARSE_MMA_MASK
	.align		4
.L_95:
        /*0088*/ 	.byte	0x03, 0x50
        /*008a*/ 	.short	0x0000


	//----- nvinfo : EIATTR_MAXREG_COUNT
	.align		4
        /*008c*/ 	.byte	0x03, 0x1b
        /*008e*/ 	.short	0x00ff


	//----- nvinfo : EIATTR_MERCURY_ISA_VERSION
	.align		4
        /*0090*/ 	.byte	0x03, 0x5f
        /*0092*/ 	.short	0x0101


	//----- nvinfo : EIATTR_VRC_CTA_INIT_COUNT
	.align		4
        /*0094*/ 	.byte	0x02, 0x4a
	.zero		1
	.zero		1


	//----- nvinfo : EIATTR_EXIT_INSTR_OFFSETS
	.align		4
        /*0098*/ 	.byte	0x04, 0x1c
        /*009a*/ 	.short	(.L_97 - .L_96)


	//   ....[0]....
.L_96:
        /*009c*/ 	.word	0x00000200


	//   ....[1]....
        /*00a0*/ 	.word	0x00000230


	//   ....[2]....
        /*00a4*/ 	.word	0x00000370


	//   ....[3]....
        /*00a8*/ 	.word	0x00000480


	//----- nvinfo : EIATTR_CRS_STACK_SIZE
	.align		4
.L_97:
        /*00ac*/ 	.byte	0x04, 0x1e
        /*00ae*/ 	.short	(.L_99 - .L_98)
.L_98:
        /*00b0*/ 	.word	0x00000000


	//----- nvinfo : EIATTR_CBANK_PARAM_SIZE
	.align		4
.L_99:
        /*00b4*/ 	.byte	0x03, 0x19
        /*00b6*/ 	.short	0x0038


	//----- nvinfo : EIATTR_PARAM_CBANK
	.align		4
        /*00b8*/ 	.byte	0x04, 0x0a
        /*00ba*/ 	.short	(.L_101 - .L_100)
	.align		4
.L_100:
        /*00bc*/ 	.word	index@(.nv.constant0._Z24scatter_all_output_majoriiiPKiiPKfS0_Pf)
        /*00c0*/ 	.short	0x0380
        /*00c2*/ 	.short	0x0038


	//----- nvinfo : EIATTR_SW_WAR
	.align		4
.L_101:
        /*00c4*/ 	.byte	0x04, 0x36
        /*00c6*/ 	.short	(.L_103 - .L_102)
.L_102:
        /*00c8*/ 	.word	0x00000008
.L_103:


//--------------------- .nv.info._Z25scatter_channel_coalescediiiPKfPKiPf --------------------------
	.section	.nv.info._Z25scatter_channel_coalescediiiPKfPKiPf,"",@"SHT_CUDA_INFO"
	.sectionflags	@""
	.align	4


	//----- nvinfo : EIATTR_CUDA_API_VERSION
	.align		4
        /*0000*/ 	.byte	0x04, 0x37
        /*0002*/ 	.short	(.L_105 - .L_104)
.L_104:
        /*0004*/ 	.word	0x00000082


	//----- nvinfo : EIATTR_KPARAM_INFO
	.align		4
.L_105:
        /*0008*/ 	.byte	0x04, 0x17
        /*000a*/ 	.short	(.L_107 - .L_106)
.L_106:
        /*000c*/ 	.word	0x00000000
        /*0010*/ 	.short	0x0005
        /*0012*/ 	.short	0x0020
        /*0014*/ 	.byte	0x00, 0xf5, 0x21, 0x00


	//----- nvinfo : EIATTR_KPARAM_INFO
	.align		4
.L_107:
        /*0018*/ 	.byte	0x04, 0x17
        /*001a*/ 	.short	(.L_109 - .L_108)
.L_108:
        /*001c*/ 	.word	0x00000000
        /*0020*/ 	.short	0x0004
        /*0022*/ 	.short	0x0018
        /*0024*/ 	.byte	0x00, 0xf5, 0x21, 0x00


	//----- nvinfo : EIATTR_KPARAM_INFO
	.align		4
.L_109:
        /*0028*/ 	.byte	0x04, 0x17
        /*002a*/ 	.short	(.L_111 - .L_110)
.L_110:
        /*002c*/ 	.word	0x00000000
        /*0030*/ 	.short	0x0003
        /*0032*/ 	.short	0x0010
        /*0034*/ 	.byte	0x00, 0xf5, 0x21, 0x00


	//----- nvinfo : EIATTR_KPARAM_INFO
	.align		4
.L_111:
        /*0038*/ 	.byte	0x04, 0x17
        /*003a*/ 	.short	(.L_113 - .L_112)
.L_112:
        /*003c*/ 	.word	0x00000000
        /*0040*/ 	.short	0x0002
        /*0042*/ 	.short	0x0008
        /*0044*/ 	.byte	0x00, 0xf0, 0x11, 0x00


	//----- nvinfo : EIATTR_KPARAM_INFO
	.align		4
.L_113:
        /*0048*/ 	.byte	0x04, 0x17
        /*004a*/ 	.short	(.L_115 - .L_114)
.L_114:
        /*004c*/ 	.word	0x00000000
        /*0050*/ 	.short	0x0001
        /*0052*/ 	.short	0x0004
        /*0054*/ 	.byte	0x00, 0xf0, 0x11, 0x00


	//----- nvinfo : EIATTR_KPARAM_INFO
	.align		4
.L_115:
        /*0058*/ 	.byte	0x04, 0x17
        /*005a*/ 	.short	(.L_117 - .L_116)
.L_116:
        /*005c*/ 	.word	0x00000000
        /*0060*/ 	.short	0x0000
        /*0062*/ 	.short	0x0000
        /*0064*/ 	.byte	0x00, 0xf0, 0x11, 0x00


	//----- nvinfo : EIATTR_SPARSE_MMA_MASK
	.align		4
.L_117:
        /*0068*/ 	.byte	0x03, 0x50
        /*006a*/ 	.short	0x0000


	//----- nvinfo : EIATTR_MAXREG_COUNT
	.align		4
        /*006c*/ 	.byte	0x03, 0x1b
        /*006e*/ 	.short	0x00ff


	//----- nvinfo : EIATTR_NUM_BARRIERS
	.align		4
        /*0070*/ 	.byte	0x02, 0x4c
        /*0072*/ 	.byte	0x01
	.zero		1


	//----- nvinfo : EIATTR_MERCURY_ISA_VERSION
	.align		4
        /*0074*/ 	.byte	0x03, 0x5f
        /*0076*/ 	.short	0x0101


	//----- nvinfo : EIATTR_VRC_CTA_INIT_COUNT
	.align		4
        /*0078*/ 	.byte	0x02, 0x4a
	.zero		1
	.zero		1


	//----- nvinfo : EIATTR_EXIT_INSTR_OFFSETS
	.align		4
        /*007c*/ 	.byte	0x04, 0x1c
        /*007e*/ 	.short	(.L_119 - .L_118)


	//   ....[0]....
.L_118:
        /*0080*/ 	.word	0x00000270


	//   ....[1]....
        /*0084*/ 	.word	0x00000650


	//----- nvinfo : EIATTR_CBANK_PARAM_SIZE
	.align		4
.L_119:
        /*0088*/ 	.byte	0x03, 0x19
        /*008a*/ 	.short	0x0028


	//----- nvinfo : EIATTR_PARAM_CBANK
	.align		4
        /*008c*/ 	.byte	0x04, 0x0a
        /*008e*/ 	.short	(.L_121 - .L_120)
	.align		4
.L_120:
        /*0090*/ 	.word	index@(.nv.constant0._Z25scatter_channel_coalescediiiPKfPKiPf)
        /*0094*/ 	.short	0x0380
        /*0096*/ 	.short	0x0028


	//----- nvinfo : EIATTR_SW_WAR
	.align		4
.L_121:
        /*0098*/ 	.byte	0x04, 0x36
        /*009a*/ 	.short	(.L_123 - .L_122)
.L_122:
        /*009c*/ 	.word	0x00000008
.L_123:


//--------------------- .nv.info._Z7scatteriiiPKfPKiPf --------------------------
	.section	.nv.info._Z7scatteriiiPKfPKiPf,"",@"SHT_CUDA_INFO"
	.sectionflags	@""
	.align	4


	//----- nvinfo : EIATTR_CUDA_API_VERSION
	.align		4
        /*0000*/ 	.byte	0x04, 0x37
        /*0002*/ 	.short	(.L_125 - .L_124)
.L_124:
        /*0004*/ 	.word	0x00000082


	//----- nvinfo : EIATTR_KPARAM_INFO
	.align		4
.L_125:
        /*0008*/ 	.byte	0x04, 0x17
        /*000a*/ 	.short	(.L_127 - .L_126)
.L_126:
        /*000c*/ 	.word	0x00000000
        /*0010*/ 	.short	0x0005
        /*0012*/ 	.short	0x0020
        /*0014*/ 	.byte	0x00, 0xf5, 0x21, 0x00


	//----- nvinfo : EIATTR_KPARAM_INFO
	.align		4
.L_127:
        /*0018*/ 	.byte	0x04, 0x17
        /*001a*/ 	.short	(.L_129 - .L_128)
.L_128:
        /*001c*/ 	.word	0x00000000
        /*0020*/ 	.short	0x0004
        /*0022*/ 	.short	0x0018
        /*0024*/ 	.byte	0x00, 0xf5, 0x21, 0x00


	//----- nvinfo : EIATTR_KPARAM_INFO
	.align		4
.L_129:
        /*0028*/ 	.byte	0x04, 0x17
        /*002a*/ 	.short	(.L_131 - .L_130)
.L_130:
        /*002c*/ 	.word	0x00000000
        /*0030*/ 	.short	0x0003
        /*0032*/ 	.short	0x0010
        /*0034*/ 	.byte	0x00, 0xf5, 0x21, 0x00


	//----- nvinfo : EIATTR_KPARAM_INFO
	.align		4
.L_131:
        /*0038*/ 	.byte	0x04, 0x17
        /*003a*/ 	.short	(.L_133 - .L_132)
.L_132:
        /*003c*/ 	.word	0x00000000
        /*0040*/ 	.short	0x0002
        /*0042*/ 	.short	0x0008
        /*0044*/ 	.byte	0x00, 0xf0, 0x11, 0x00


	//----- nvinfo : EIATTR_KPARAM_INFO
	.align		4
.L_133:
        /*0048*/ 	.byte	0x04, 0x17
        /*004a*/ 	.short	(.L_135 - .L_134)
.L_134:
        /*004c*/ 	.word	0x00000000
        /*0050*/ 	.short	0x0001
        /*0052*/ 	.short	0x0004
        /*0054*/ 	.byte	0x00, 0xf0, 0x11, 0x00


	//----- nvinfo : EIATTR_KPARAM_INFO
	.align		4
.L_135:
        /*0058*/ 	.byte	0x04, 0x17
        /*005a*/ 	.short	(.L_137 - .L_136)
.L_136:
        /*005c*/ 	.word	0x00000000
        /*0060*/ 	.short	0x0000
        /*0062*/ 	.short	0x0000
        /*0064*/ 	.byte	0x00, 0xf0, 0x11, 0x00


	//----- nvinfo : EIATTR_SPARSE_MMA_MASK
	.align		4
.L_137:
        /*0068*/ 	.byte	0x03, 0x50
        /*006a*/ 	.short	0x0000


	//----- nvinfo : EIATTR_MAXREG_COUNT
	.align		4
        /*006c*/ 	.byte	0x03, 0x1b
        /*006e*/ 	.short	0x00ff


	//----- nvinfo : EIATTR_NUM_BARRIERS
	.align		4
        /*0070*/ 	.byte	0x02, 0x4c
        /*0072*/ 	.byte	0x01
	.zero		1


	//----- nvinfo : EIATTR_MERCURY_ISA_VERSION
	.align		4
        /*0074*/ 	.byte	0x03, 0x5f
        /*0076*/ 	.short	0x0101


	//----- nvinfo : EIATTR_VRC_CTA_INIT_COUNT
	.align		4
        /*0078*/ 	.byte	0x02, 0x4a
	.zero		1
	.zero		1


	//----- nvinfo : EIATTR_EXIT_INSTR_OFFSETS
	.align		4
        /*007c*/ 	.byte	0x04, 0x1c
        /*007e*/ 	.short	(.L_139 - .L_138)


	//   ....[0]....
.L_138:
        /*0080*/ 	.word	0x000002e0


	//   ....[1]....
        /*0084*/ 	.word	0x00000540


	//----- nvinfo : EIATTR_CBANK_PARAM_SIZE
	.align		4
.L_139:
        /*0088*/ 	.byte	0x03, 0x19
        /*008a*/ 	.short	0x0028


	//----- nvinfo : EIATTR_PARAM_CBANK
	.align		4
        /*008c*/ 	.byte	0x04, 0x0a
        /*008e*/ 	.short	(.L_141 - .L_140)
	.align		4
.L_140:
        /*0090*/ 	.word	index@(.nv.constant0._Z7scatteriiiPKfPKiPf)
        /*0094*/ 	.short	0x0380
        /*0096*/ 	.short	0x0028


	//----- nvinfo : EIATTR_SW_WAR
	.align		4
.L_141:
        /*0098*/ 	.byte	0x04, 0x36
        /*009a*/ 	.short	(.L_143 - .L_142)
.L_142:
        /*009c*/ 	.word	0x00000008
.L_143:


//--------------------- .nv.info._Z22gather_all_input_majoriiiPKiiPKfS0_Pf --------------------------
	.section	.nv.info._Z22gather_all_input_majoriiiPKiiPKfS0_Pf,"",@"SHT_CUDA_INFO"
	.sectionflags	@""
	.align	4


	//----- nvinfo : EIATTR_CUDA_API_VERSION
	.align		4
        /*0000*/ 	.byte	0x04, 0x37
        /*0002*/ 	.short	(.L_145 - .L_144)
.L_144:
        /*0004*/ 	.word	0x00000082


	//----- nvinfo : EIATTR_KPARAM_INFO
	.align		4
.L_145:
        /*0008*/ 	.byte	0x04, 0x17
        /*000a*/ 	.short	(.L_147 - .L_146)
.L_146:
        /*000c*/ 	.word	0x00000000
        /*0010*/ 	.short	0x0007
        /*0012*/ 	.short	0x0030
        /*0014*/ 	.byte	0x00, 0xf5, 0x21, 0x00


	//----- nvinfo : EIATTR_KPARAM_INFO
	.align		4
.L_147:
        /*0018*/ 	.byte	0x04, 0x17
        /*001a*/ 	.short	(.L_149 - .L_148)
.L_148:
        /*001c*/ 	.word	0x00000000
        /*0020*/ 	.short	0x0006
        /*0022*/ 	.short	0x0028
        /*0024*/ 	.byte	0x00, 0xf5, 0x21, 0x00


	//----- nvinfo : EIATTR_KPARAM_INFO
	.align		4
.L_149:
        /*0028*/ 	.byte	0x04, 0x17
        /*002a*/ 	.short	(.L_151 - .L_150)
.L_150:
        /*002c*/ 	.word	0x00000000
        /*0030*/ 	.short	0x0005
        /*0032*/ 	.short	0x0020
        /*0034*/ 	.byte	0x00, 0xf5, 0x21, 0x00


	//----- nvinfo : EIATTR_KPARAM_INFO
	.align		4
.L_151:
        /*0038*/ 	.byte	0x04, 0x17
        /*003a*/ 	.short	(.L_153 - .L_152)
.L_152:
        /*003c*/ 	.word	0x00000000
        /*0040*/ 	.short	0x0004
        /*0042*/ 	.short	0x0018
        /*0044*/ 	.byte	0x00, 0xf0, 0x11, 0x00


	//----- nvinfo : EIATTR_KPARAM_INFO
	.align		4
.L_153:
        /*0048*/ 	.byte	0x04, 0x17
        /*004a*/ 	.short	(.L_155 - .L_154)
.L_154:
        /*004c*/ 	.word	0x00000000
        /*0050*/ 	.short	0x0003
        /*0052*/ 	.short	0x0010
        /*0054*/ 	.byte	0x00, 0xf5, 0x21, 0x00


	//----- nvinfo : EIATTR_KPARAM_INFO
	.align		4
.L_155:
        /*0058*/ 	.byte	0x04, 0x17
        /*005a*/ 	.short	(.L_157 - .L_156)
.L_156:
        /*005c*/ 	.word	0x00000000
        /*0060*/ 	.short	0x0002
        /*0062*/ 	.short	0x0008
        /*0064*/ 	.byte	0x00, 0xf0, 0x11, 0x00


	//----- nvinfo : EIATTR_KPARAM_INFO
	.align		4
.L_157:
        /*0068*/ 	.byte	0x04, 0x17
        /*006a*/ 	.short	(.L_159 - .L_158)
.L_158:
        /*006c*/ 	.word	0x00000000
        /*0070*/ 	.short	0x0001
        /*0072*/ 	.short	0x0004
        /*0074*/ 	.byte	0x00, 0xf0, 0x11, 0x00


	//----- nvinfo : EIATTR_KPARAM_INFO
	.align		4
.L_159:
        /*0078*/ 	.byte	0x04, 0x17
        /*007a*/ 	.short	(.L_161 - .L_160)
.L_160:
        /*007c*/ 	.word	0x00000000
        /*0080*/ 	.short	0x0000
        /*0082*/ 	.short	0x0000
        /*0084*/ 	.byte	0x00, 0xf0, 0x11, 0x00


	//----- nvinfo : EIATTR_SPARSE_MMA_MASK
	.align		4
.L_161:
        /*0088*/ 	.byte	0x03, 0x50
        /*008a*/ 	.short	0x0000


	//----- nvinfo : EIATTR_MAXREG_COUNT
	.align		4
        /*008c*/ 	.byte	0x03, 0x1b
        /*008e*/ 	.short	0x00ff


	//----- nvinfo : EIATTR_MERCURY_ISA_VERSION
	.align		4
        /*0090*/ 	.byte	0x03, 0x5f
        /*0092*/ 	.short	0x0101


	//----- nvinfo : EIATTR_VRC_CTA_INIT_COUNT
	.align		4
        /*0094*/ 	.byte	0x02, 0x4a
	.zero		1
	.zero		1


	//----- nvinfo : EIATTR_EXIT_INSTR_OFFSETS
	.align		4
        /*0098*/ 	.byte	0x04, 0x1c
        /*009a*/ 	.short	(.L_163 - .L_162)


	//   ....[0]....
.L_162:
        /*009c*/ 	.word	0x00000200


	//   ....[1]....
        /*00a0*/ 	.word	0x00000230


	//   ....[2]....
        /*00a4*/ 	.word	0x00000370


	//   ....[3]....
        /*00a8*/ 	.word	0x00000480


	//----- nvinfo : EIATTR_CRS_STACK_SIZE
	.align		4
.L_163:
        /*00ac*/ 	.byte	0x04, 0x1e
        /*00ae*/ 	.short	(.L_165 - .L_164)
.L_164:
        /*00b0*/ 	.word	0x00000000


	//----- nvinfo : EIATTR_CBANK_PARAM_SIZE
	.align		4
.L_165:
        /*00b4*/ 	.byte	0x03, 0x19
        /*00b6*/ 	.short	0x0038


	//----- nvinfo : EIATTR_PARAM_CBANK
	.align		4
        /*00b8*/ 	.byte	0x04, 0x0a
        /*00ba*/ 	.short	(.L_167 - .L_166)
	.align		4
.L_166:
        /*00bc*/ 	.word	index@(.nv.constant0._Z22gather_all_input_majoriiiPKiiPKfS0_Pf)
        /*00c0*/ 	.short	0x0380
        /*00c2*/ 	.short	0x0038


	//----- nvinfo : EIATTR_SW_WAR
	.align		4
.L_167:
        /*00c4*/ 	.byte	0x04, 0x36
        /*00c6*/ 	.short	(.L_169 - .L_168)
.L_168:
        /*00c8*/ 	.word	0x00000008
.L_169:


//--------------------- .nv.info._Z24gather_channel_coalescediiiPKfPKiPf --------------------------
	.section	.nv.info._Z24gather_channel_coalescediiiPKfPKiPf,"",@"SHT_CUDA_INFO"
	.sectionflags	@""
	.align	4


	//----- nvinfo : EIATTR_CUDA_API_VERSION
	.align		4
        /*0000*/ 	.byte	0x04, 0x37
        /*0002*/ 	.short	(.L_171 - .L_170)
.L_170:
        /*0004*/ 	.word	0x00000082


	//----- nvinfo : EIATTR_KPARAM_INFO
	.align		4
.L_171:
        /*0008*/ 	.byte	0x04, 0x17
        /*000a*/ 	.short	(.L_173 - .L_172)
.L_172:
        /*000c*/ 	.word	0x00000000
        /*0010*/ 	.short	0x0005
        /*0012*/ 	.short	0x0020
        /*0014*/ 	.byte	0x00, 0xf5, 0x21, 0x00


	//----- nvinfo : EIATTR_KPARAM_INFO
	.align		4
.L_173:
        /*0018*/ 	.byte	0x04, 0x17
        /*001a*/ 	.short	(.L_175 - .L_174)
.L_174:
        /*001c*/ 	.word	0x00000000
        /*0020*/ 	.short	0x0004
        /*0022*/ 	.short	0x0018
        /*0024*/ 	.byte	0x00, 0xf5, 0x21, 0x00


	//----- nvinfo : EIATTR_KPARAM_INFO
	.align		4
.L_175:
        /*0028*/ 	.byte	0x04, 0x17
        /*002a*/ 	.short	(.L_177 - .L_176)
.L_176:
        /*002c*/ 	.word	0x00000000
        /*0030*/ 	.short	0x0003
        /*0032*/ 	.short	0x0010
        /*0034*/ 	.byte	0x00, 0xf5, 0x21, 0x00


	//----- nvinfo : EIATTR_KPARAM_INFO
	.align		4
.L_177:
        /*0038*/ 	.byte	0x04, 0x17
        /*003a*/ 	.short	(.L_179 - .L_178)
.L_178:
        /*003c*/ 	.word	0x00000000
        /*0040*/ 	.short	0x0002
        /*0042*/ 	.short	0x0008
        /*0044*/ 	.byte	0x00, 0xf0, 0x11, 0x00


	//----- nvinfo : EIATTR_KPARAM_INFO
	.align		4
.L_179:
        /*0048*/ 	.byte	0x04, 0x17
        /*004a*/ 	.short	(.L_181 - .L_180)
.L_180:
        /*004c*/ 	.word	0x00000000
        /*0050*/ 	.short	0x0001
        /*0052*/ 	.short	0x0004
        /*0054*/ 	.byte	0x00, 0xf0, 0x11, 0x00


	//----- nvinfo : EIATTR_KPARAM_INFO
	.align		4
.L_181:
        /*0058*/ 	.byte	0x04, 0x17
        /*005a*/ 	.short	(.L_183 - .L_182)
.L_182:
        /*005c*/ 	.word	0x00000000
        /*0060*/ 	.short	0x0000
        /*0062*/ 	.short	0x0000
        /*0064*/ 	.byte	0x00, 0xf0, 0x11, 0x00


	//----- nvinfo : EIATTR_SPARSE_MMA_MASK
	.align		4
.L_183:
        /*0068*/ 	.byte	0x03, 0x50
        /*006a*/ 	.short	0x0000


	//----- nvinfo : EIATTR_MAXREG_COUNT
	.align		4
        /*006c*/ 	.byte	0x03, 0x1b
        /*006e*/ 	.short	0x00ff


	//----- nvinfo : EIATTR_NUM_BARRIERS
	.align		4
        /*0070*/ 	.byte	0x02, 0x4c
        /*0072*/ 	.byte	0x01
	.zero		1


	//----- nvinfo : EIATTR_MERCURY_ISA_VERSION
	.align		4
        /*0074*/ 	.byte	0x03, 0x5f
        /*0076*/ 	.short	0x0101


	//----- nvinfo : EIATTR_VRC_CTA_INIT_COUNT
	.align		4
        /*0078*/ 	.byte	0x02, 0x4a
	.zero		1
	.zero		1


	//----- nvinfo : EIATTR_EXIT_INSTR_OFFSETS
	.align		4
        /*007c*/ 	.byte	0x04, 0x1c
        /*007e*/ 	.short	(.L_185 - .L_184)


	//   ....[0]....
.L_184:
        /*0080*/ 	.word	0x00000270


	//   ....[1]....
        /*0084*/ 	.word	0x000005f0


	//----- nvinfo : EIATTR_CBANK_PARAM_SIZE
	.align		4
.L_185:
        /*0088*/ 	.byte	0x03, 0x19
        /*008a*/ 	.short	0x0028


	//----- nvinfo : EIATTR_PARAM_CBANK
	.align		4
        /*008c*/ 	.byte	0x04, 0x0a
        /*008e*/ 	.short	(.L_187 - .L_186)
	.align		4
.L_186:
        /*0090*/ 	.word	index@(.nv.constant0._Z24gather_channel_coalescediiiPKfPKiPf)
        /*0094*/ 	.short	0x0380
        /*0096*/ 	.short	0x0028


	//----- nvinfo : EIATTR_SW_WAR
	.align		4
.L_187:
        /*0098*/ 	.byte	0x04, 0x36
        /*009a*/ 	.short	(.L_189 - .L_188)
.L_188:
        /*009c*/ 	.word	0x00000008
.L_189:


//--------------------- .nv.info._Z6gatheriiiPKfPKiPf --------------------------
	.section	.nv.info._Z6gatheriiiPKfPKiPf,"",@"SHT_CUDA_INFO"
	.sectionflags	@""
	.align	4


	//----- nvinfo : EIATTR_CUDA_API_VERSION
	.align		4
        /*0000*/ 	.byte	0x04, 0x37
        /*0002*/ 	.short	(.L_191 - .L_190)
.L_190:
        /*0004*/ 	.word	0x00000082


	//----- nvinfo : EIATTR_KPARAM_INFO
	.align		4
.L_191:
        /*0008*/ 	.byte	0x04, 0x17
        /*000a*/ 	.short	(.L_193 - .L_192)
.L_192:
        /*000c*/ 	.word	0x00000000
        /*0010*/ 	.short	0x0005
        /*0012*/ 	.short	0x0020
        /*0014*/ 	.byte	0x00, 0xf5, 0x21, 0x00


	//----- nvinfo : EIATTR_KPARAM_INFO
	.align		4
.L_193:
        /*0018*/ 	.byte	0x04, 0x17
        /*001a*/ 	.short	(.L_195 - .L_194)
.L_194:
        /*001c*/ 	.word	0x00000000
        /*0020*/ 	.short	0x0004
        /*0022*/ 	.short	0x0018
        /*0024*/ 	.byte	0x00, 0xf5, 0x21, 0x00


	//----- nvinfo : EIATTR_KPARAM_INFO
	.align		4
.L_195:
        /*0028*/ 	.byte	0x04, 0x17
        /*002a*/ 	.short	(.L_197 - .L_196)
.L_196:
        /*002c*/ 	.word	0x00000000
        /*0030*/ 	.short	0x0003
        /*0032*/ 	.short	0x0010
        /*0034*/ 	.byte	0x00, 0xf5, 0x21, 0x00


	//----- nvinfo : EIATTR_KPARAM_INFO
	.align		4
.L_197:
        /*0038*/ 	.byte	0x04, 0x17
        /*003a*/ 	.short	(.L_199 - .L_198)
.L_198:
        /*003c*/ 	.word	0x00000000
        /*0040*/ 	.short	0x0002
        /*0042*/ 	.short	0x0008
        /*0044*/ 	.byte	0x00, 0xf0, 0x11, 0x00


	//----- nvinfo : EIATTR_KPARAM_INFO
	.align		4
.L_199:
        /*0048*/ 	.byte	0x04, 0x17
        /*004a*/ 	.short	(.L_201 - .L_200)
.L_200:
        /*004c*/ 	.word	0x00000000
        /*0050*/ 	.short	0x0001
        /*0052*/ 	.short	0x0004
        /*0054*/ 	.byte	0x00, 0xf0, 0x11, 0x00


	//----- nvinfo : EIATTR_KPARAM_INFO
	.align		4
.L_201:
        /*0058*/ 	.byte	0x04, 0x17
        /*005a*/ 	.short	(.L_203 - .L_202)
.L_202:
        /*005c*/ 	.word	0x00000000
        /*0060*/ 	.short	0x0000
        /*0062*/ 	.short	0x0000
        /*0064*/ 	.byte	0x00, 0xf0, 0x11, 0x00


	//----- nvinfo : EIATTR_SPARSE_MMA_MASK
	.align		4
.L_203:
        /*0068*/ 	.byte	0x03, 0x50
        /*006a*/ 	.short	0x0000


	//----- nvinfo : EIATTR_MAXREG_COUNT
	.align		4
        /*006c*/ 	.byte	0x03, 0x1b
        /*006e*/ 	.short	0x00ff


	//----- nvinfo : EIATTR_NUM_BARRIERS
	.align		4
        /*0070*/ 	.byte	0x02, 0x4c
        /*0072*/ 	.byte	0x01
	.zero		1


	//----- nvinfo : EIATTR_MERCURY_ISA_VERSION
	.align		4
        /*0074*/ 	.byte	0x03, 0x5f
        /*0076*/ 	.short	0x0101


	//----- nvinfo : EIATTR_VRC_CTA_INIT_COUNT
	.align		4
        /*0078*/ 	.byte	0x02, 0x4a
	.zero		1
	.zero		1


	//----- nvinfo : EIATTR_EXIT_INSTR_OFFSETS
	.align		4
        /*007c*/ 	.byte	0x04, 0x1c
        /*007e*/ 	.short	(.L_205 - .L_204)


	//   ....[0]....
.L_204:
        /*0080*/ 	.word	0x000002e0


	//   ....[1]....
        /*0084*/ 	.word	0x000004f0


	//   ....[2]....
        /*0088*/ 	.word	0x00000580


	//----- nvinfo : EIATTR_CBANK_PARAM_SIZE
	.align		4
.L_205:
        /*008c*/ 	.byte	0x03, 0x19
        /*008e*/ 	.short	0x0028


	//----- nvinfo : EIATTR_PARAM_CBANK
	.align		4
        /*0090*/ 	.byte	0x04, 0x0a
        /*0092*/ 	.short	(.L_207 - .L_206)
	.align		4
.L_206:
        /*0094*/ 	.word	index@(.nv.constant0._Z6gatheriiiPKfPKiPf)
        /*0098*/ 	.short	0x0380
        /*009a*/ 	.short	0x0028


	//----- nvinfo : EIATTR_SW_WAR
	.align		4
.L_207:
        /*009c*/ 	.byte	0x04, 0x36
        /*009e*/ 	.short	(.L_209 - .L_208)
.L_208:
        /*00a0*/ 	.word	0x00000008
.L_209:


//--------------------- .nv.info._Z10center_mapiPi --------------------------
	.section	.nv.info._Z10center_mapiPi,"",@"SHT_CUDA_INFO"
	.sectionflags	@""
	.align	4


	//----- nvinfo : EIATTR_CUDA_API_VERSION
	.align		4
        /*0000*/ 	.byte	0x04, 0x37
        /*0002*/ 	.short	(.L_211 - .L_210)
.L_210:
        /*0004*/ 	.word	0x00000082


	//----- nvinfo : EIATTR_KPARAM_INFO
	.align		4
.L_211:
        /*0008*/ 	.byte	0x04, 0x17
        /*000a*/ 	.short	(.L_213 - .L_212)
.L_212:
        /*000c*/ 	.word	0x00000000
        /*0010*/ 	.short	0x0001
        /*0012*/ 	.short	0x0008
        /*0014*/ 	.byte	0x00, 0xf5, 0x21, 0x00


	//----- nvinfo : EIATTR_KPARAM_INFO
	.align		4
.L_213:
        /*0018*/ 	.byte	0x04, 0x17
        /*001a*/ 	.short	(.L_215 - .L_214)
.L_214:
        /*001c*/ 	.word	0x00000000
        /*0020*/ 	.short	0x0000
        /*0022*/ 	.short	0x0000
        /*0024*/ 	.byte	0x00, 0xf0, 0x11, 0x00


	//----- nvinfo : EIATTR_SPARSE_MMA_MASK
	.align		4
.L_215:
        /*0028*/ 	.byte	0x03, 0x50
        /*002a*/ 	.short	0x0000


	//----- nvinfo : EIATTR_MAXREG_COUNT
	.align		4
        /*002c*/ 	.byte	0x03, 0x1b
        /*002e*/ 	.short	0x00ff


	//----- nvinfo : EIATTR_MERCURY_ISA_VERSION
	.align		4
        /*0030*/ 	.byte	0x03, 0x5f
        /*0032*/ 	.short	0x0101


	//----- nvinfo : EIATTR_VRC_CTA_INIT_COUNT
	.align		4
        /*0034*/ 	.byte	0x02, 0x4a
	.zero		1
	.zero		1


	//----- nvinfo : EIATTR_EXIT_INSTR_OFFSETS
	.align		4
        /*0038*/ 	.byte	0x04, 0x1c
        /*003a*/ 	.short	(.L_217 - .L_216)


	//   ....[0]....
.L_216:
        /*003c*/ 	.word	0x00000070


	//   ....[1]....
        /*0040*/ 	.word	0x00000110


	//----- nvinfo : EIATTR_CRS_STACK_SIZE
	.align		4
.L_217:
        /*0044*/ 	.byte	0x04, 0x1e
        /*0046*/ 	.short	(.L_219 - .L_218)
.L_218:
        /*0048*/ 	.word	0x00000000


	//----- nvinfo : EIATTR_CBANK_PARAM_SIZE
	.align		4
.L_219:
        /*004c*/ 	.byte	0x03, 0x19
        /*004e*/ 	.short	0x0010


	//----- nvinfo : EIATTR_PARAM_CBANK
	.align		4
        /*0050*/ 	.byte	0x04, 0x0a
        /*0052*/ 	.short	(.L_221 - .L_220)
	.align		4
.L_220:
        /*0054*/ 	.word	index@(.nv.constant0._Z10center_mapiPi)
        /*0058*/ 	.short	0x0380
        /*005a*/ 	.short	0x0010


	//----- nvinfo : EIATTR_SW_WAR
	.align		4
.L_221:
        /*005c*/ 	.byte	0x04, 0x36
        /*005e*/ 	.short	(.L_223 - .L_222)
.L_222:
        /*0060*/ 	.word	0x00000008
.L_223:


//--------------------- .nv.callgraph             --------------------------
	.section	.nv.callgraph,"",@"SHT_CUDA_CALLGRAPH"
	.align	4
	.sectionentsize	8
	.align		4
        /*0000*/ 	.word	0x00000000
	.align		4
        /*0004*/ 	.word	0xffffffff
	.align		4
        /*0008*/ 	.word	0x00000000
	.align		4
        /*000c*/ 	.word	0xfffffffe
	.align		4
        /*0010*/ 	.word	0x00000000
	.align		4
        /*0014*/ 	.word	0xfffffffd
	.align		4
        /*0018*/ 	.word	0x00000000
	.align		4
        /*001c*/ 	.word	0xfffffffc


//--------------------- .text._Z4gemmiiiiPKfS0_PfPKlPKi --------------------------
	.section	.text._Z4gemmiiiiPKfS0_PfPKlPKi,"ax",@progbits
	.align	128
        .global         _Z4gemmiiiiPKfS0_PfPKlPKi
        .type           _Z4gemmiiiiPKfS0_PfPKlPKi,@function
        .size           _Z4gemmiiiiPKfS0_PfPKlPKi,(.L_x_23 - _Z4gemmiiiiPKfS0_PfPKlPKi)
        .other          _Z4gemmiiiiPKfS0_PfPKlPKi,@"STO_CUDA_ENTRY STV_DEFAULT"
_Z4gemmiiiiPKfS0_PfPKlPKi:
.text._Z4gemmiiiiPKfS0_PfPKlPKi:
[----:B------:R-:W-:Y:S01]  /*0000*/  LDC R1, c[0x0][0x37c] ;  /* 0x0000df00ff017b82 */ /* 0x000fe20000000800 */
[----:B------:R-:W0:Y:S01]  /*0010*/  S2R R0, SR_CTAID.Y ;  /* 0x0000000000007919 */ /* 0x000e220000002600 */
[----:B------:R-:W1:Y:S01]  /*0020*/  LDCU UR4, c[0x0][0x384] ;  /* 0x00007080ff0477ac */ /* 0x000e620008000800 */
[----:B------:R-:W-:Y:S01]  /*0030*/  BSSY.RECONVERGENT B0, `(.L_x_0) ;  /* 0x0000032000007945 */ /* 0x000fe20003800200 */
[----:B------:R-:W-:Y:S01]  /*0040*/  MOV R23, 0xffffffff ;  /* 0xffffffff00177802 */ /* 0x000fe20000000f00 */
[----:B------:R-:W0:Y:S01]  /*0050*/  S2R R13, SR_TID.Y ;  /* 0x00000000000d7919 */ /* 0x000e220000002200 */
[----:B------:R-:W2:Y:S01]  /*0060*/  LDCU.64 UR10, c[0x0][0x358] ;  /* 0x00006b00ff0a77ac */ /* 0x000ea20008000a00 */
[----:B------:R-:W3:Y:S01]  /*0070*/  S2R R19, SR_CTAID.X ;  /* 0x0000000000137919 */ /* 0x000ee20000002500 */
[----:B------:R-:W3:Y:S01]  /*0080*/  S2R R14, SR_TID.X ;  /* 0x00000000000e7919 */ /* 0x000ee20000002100 */
[----:B0-----:R-:W-:Y:S02]  /*0090*/  LEA R5, R0, R13, 0x4 ;  /* 0x0000000d00057211 */ /* 0x001fe400078e20ff */
[----:B------:R-:W-:-:S02]  /*00a0*/  MOV R0, 0xffffffff ;  /* 0xffffffff00007802 */ /* 0x000fc40000000f00 */
[----:B-1----:R-:W-:Y:S01]  /*00b0*/  ISETP.GE.AND P0, PT, R5, UR4, PT ;  /* 0x0000000405007c0c */ /* 0x002fe2000bf06270 */
[----:B---3--:R-:W-:-:S12]  /*00c0*/  IMAD R3, R19, 0x10, R14 ;  /* 0x0000001013037824 */ /* 0x008fd800078e020e */
[----:B--2---:R-:W-:Y:S05]  /*00d0*/  @P0 BRA `(.L_x_1) ;  /* 0x00000000009c0947 */ /* 0x004fea0003800000 */
[----:B------:R-:W0:Y:S08]  /*00e0*/  LDC.64 R6, c[0x0][0x3a8] ;  /* 0x0000ea00ff067b82 */ /* 0x000e300000000a00 */
[----:B------:R-:W1:Y:S01]  /*00f0*/  LDC R9, c[0x0][0x380] ;  /* 0x0000e000ff097b82 */ /* 0x000e620000000800 */
[----:B0-----:R-:W-:-:S06]  /*0100*/  IMAD.WIDE.U32 R6, R5, 0x8, R6 ;  /* 0x0000000805067825 */ /* 0x001fcc00078e0006 */
[----:B------:R-:W2:Y:S01]  /*0110*/  LDG.E.64 R6, desc[UR10][R6.64] ;  /* 0x0000000a06067981 */ /* 0x000ea2000c1e1b00 */
[----:B------:R-:W-:Y:S01]  /*0120*/  BSSY.RECONVERGENT B1, `(.L_x_2) ;  /* 0x000001d000017945 */ /* 0x000fe20003800200 */
[----:B-1----:R-:W-:-:S04]  /*0130*/  SHF.R.S32.HI R2, RZ, 0x1f, R9 ;  /* 0x0000001fff027819 */ /* 0x002fc80000011409 */
[----:B--2---:R-:W-:-:S04]  /*0140*/  LOP3.LUT R0, R7, R2, RZ, 0xfc, !PT ;  /* 0x0000000207007212 */ /* 0x004fc800078efcff */
[----:B------:R-:W-:-:S13]  /*0150*/  ISETP.NE.U32.AND P0, PT, R0, RZ, PT ;  /* 0x000000ff0000720c */ /* 0x000fda0003f05070 */
[----:B------:R-:W-:Y:S05]  /*0160*/  @P0 BRA `(.L_x_3) ;  /* 0x0000000000500947 */ /* 0x000fea0003800000 */
[----:B------:R-:W0:Y:S01]  /*0170*/  I2F.U32.RP R0, R9 ;  /* 0x0000000900007306 */ /* 0x000e220000209000 */
[----:B------:R-:W-:-:S07]  /*0180*/  ISETP.NE.U32.AND P1, PT, R9, RZ, PT ;  /* 0x000000ff0900720c */ /* 0x000fce0003f25070 */
[----:B0-----:R-:W0:Y:S02]  /*0190*/  MUFU.RCP R0, R0 ;  /* 0x0000000000007308 */ /* 0x001e240000001000 */
[----:B0-----:R-:W-:-:S06]  /*01a0*/  IADD3 R4, PT, PT, R0, 0xffffffe, RZ ;  /* 0x0ffffffe00047810 */ /* 0x001fcc0007ffe0ff */
[----:B------:R0:W1:Y:S02]  /*01b0*/  F2I.FTZ.U32.TRUNC.NTZ R5, R4 ;  /* 0x0000000400057305 */ /* 0x000064000021f000 */
[----:B0-----:R-:W-:Y:S01]  /*01c0*/  IMAD.MOV.U32 R4, RZ, RZ, RZ ;  /* 0x000000ffff047224 */ /* 0x001fe200078e00ff */
[----:B-1----:R-:W-:-:S05]  /*01d0*/  IADD3 R2, PT, PT, RZ, -R5, RZ ;  /* 0x80000005ff027210 */ /* 0x002fca0007ffe0ff */
[----:B------:R-:W-:-:S04]  /*01e0*/  IMAD R7, R2, R9, RZ ;  /* 0x0000000902077224 */ /* 0x000fc800078e02ff */
[----:B------:R-:W-:-:S06]  /*01f0*/  IMAD.HI.U32 R5, R5, R7, R4 ;  /* 0x0000000705057227 */ /* 0x000fcc00078e0004 */
[----:B------:R-:W-:-:S05]  /*0200*/  IMAD.HI.U32 R5, R5, R6, RZ ;  /* 0x0000000605057227 */ /* 0x000fca00078e00ff */
[----:B------:R-:W-:-:S05]  /*0210*/  IADD3 R5, PT, PT, -R5, RZ, RZ ;  /* 0x000000ff05057210 */ /* 0x000fca0007ffe1ff */
[----:B------:R-:W-:Y:S02]  /*0220*/  IMAD R6, R9, R5, R6 ;  /* 0x0000000509067224 */ /* 0x000fe400078e0206 */
[----:B------:R-:W-:-:S03]  /*0230*/  HFMA2 R5, -RZ, RZ, 0, 0 ;  /* 0x00000000ff057431 */ /* 0x000fc600000001ff */
[----:B------:R-:W-:-:S13]  /*0240*/  ISETP.GE.U32.AND P0, PT, R6, R9, PT ;  /* 0x000000090600720c */ /* 0x000fda0003f06070 */
[----:B------:R-:W-:-:S04]  /*0250*/  @P0 IADD3 R6, PT, PT, R6, -R9, RZ ;  /* 0x8000000906060210 */ /* 0x000fc80007ffe0ff */
[----:B------:R-:W-:-:S13]  /*0260*/  ISETP.GE.U32.AND P0, PT, R6, R9, PT ;  /* 0x000000090600720c */ /* 0x000fda0003f06070 */
[----:B------:R-:W-:Y:S01]  /*0270*/  @P0 IMAD.IADD R6, R6, 0x1, -R9 ;  /* 0x0000000106060824 */ /* 0x000fe200078e0a09 */
[----:B------:R-:W-:-:S04]  /*0280*/  @!P1 LOP3.LUT R6, RZ, R9, RZ, 0x33, !PT ;  /* 0x00000009ff069212 */ /* 0x000fc800078e33ff */
[----:B------:R-:W-:Y:S01]  /*0290*/  MOV R4, R6 ;  /* 0x0000000600047202 */ /* 0x000fe20000000f00 */
[----:B------:R-:W-:Y:S06]  /*02a0*/  BRA `(.L_x_4) ;  /* 0x0000000000107947 */ /* 0x000fec0003800000 */
.L_x_3:
[----:B------:R-:W-:-:S07]  /*02b0*/  MOV R0, 0x2d0 ;  /* 0x000002d000007802 */ /* 0x000fce0000000f00 */
[----:B------:R-:W-:Y:S05]  /*02c0*/  CALL.REL.NOINC `($__internal_0_$__cuda_sm20_rem_s64) ;  /* 0x0000000c00987944 */ /* 0x000fea0003c00000 */
[----:B------:R-:W-:Y:S01]  /*02d0*/  MOV R4, R2 ;  /* 0x0000000200047202 */ /* 0x000fe20000000f00 */
[----:B------:R-:W-:-:S07]  /*02e0*/  IMAD.MOV.U32 R5, RZ, RZ, R7 ;  /* 0x000000ffff057224 */ /* 0x000fce00078e0007 */
.L_x_4:
[----:B------:R-:W-:Y:S05]  /*02f0*/  BSYNC.RECONVERGENT B1 ;  /* 0x0000000000017941 */ /* 0x000fea0003800200 */
.L_x_2:
[----:B------:R-:W0:Y:S02]  /*0300*/  LDCU.64 UR4, c[0x0][0x3b0] ;  /* 0x00007600ff0477ac */ /* 0x000e240008000a00 */
[----:B0-----:R-:W-:-:S04]  /*0310*/  LEA R6, P0, R4, UR4, 0x2 ;  /* 0x0000000404067c11 */ /* 0x001fc8000f8010ff */
[----:B------:R-:W-:-:S05]  /*0320*/  LEA.HI.X R7, R4, UR5, R5, 0x2, P0 ;  /* 0x0000000504077c11 */ /* 0x000fca00080f1405 */
[----:B------:R0:W5:Y:S01]  /*0330*/  LDG.E R23, desc[UR10][R6.64] ;  /* 0x0000000a06177981 */ /* 0x000162000c1e1900 */
[----:B------:R-:W-:-:S07]  /*0340*/  MOV R0, R4 ;  /* 0x0000000400007202 */ /* 0x000fce0000000f00 */
.L_x_1:
[----:B------:R-:W-:Y:S05]  /*0350*/  BSYNC.RECONVERGENT B0 ;  /* 0x0000000000007941 */ /* 0x000fea0003800200 */
.L_x_0:
[----:B-----5:R-:W-:-:S04]  /*0360*/  LOP3.LUT R2, R23, R0, RZ, 0xfc, !PT ;  /* 0x0000000017027212 */ /* 0x020fc800078efcff */
[----:B------:R-:W-:-:S13]  /*0370*/  ISETP.GE.AND P0, PT, R2, RZ, PT ;  /* 0x000000ff0200720c */ /* 0x000fda0003f06270 */
[----:B------:R-:W-:Y:S05]  /*0380*/  @!P0 EXIT ;  /* 0x000000000000894d */ /* 0x000fea0003800000 */
[----:B------:R-:W1:Y:S01]  /*0390*/  LDCU UR7, c[0x0][0x388] ;  /* 0x00007100ff0777ac */ /* 0x000e620008000800 */
[----:B------:R-:W-:Y:S01]  /*03a0*/  HFMA2 R29, -RZ, RZ, 0, 0 ;  /* 0x00000000ff1d7431 */ /* 0x000fe200000001ff */
[----:B-1----:R-:W-:-:S09]  /*03b0*/  UISETP.GE.AND UP0, UPT, UR7, 0x1, UPT ;  /* 0x000000010700788c */ /* 0x002fd2000bf06270 */
[----:B------:R-:W-:Y:S05]  /*03c0*/  BRA.U !UP0, `(.L_x_5) ;  /* 0x0000000d08307547 */ /* 0x000fea000b800000 */
[----:B------:R-:W1:Y:S01]  /*03d0*/  S2UR UR6, SR_CgaCtaId ;  /* 0x00000000000679c3 */ /* 0x000e620000008800 */
[----:B------:R-:W-:Y:S01]  /*03e0*/  UMOV UR4, 0x400 ;  /* 0x0000040000047882 */ /* 0x000fe20000000000 */
[----:B------:R-:W-:Y:S01]  /*03f0*/  UISETP.GE.U32.AND UP0, UPT, UR7, 0x11, UPT ;  /* 0x000000110700788c */ /* 0x000fe2000bf06070 */
[----:B------:R-:W-:Y:S01]  /*0400*/  MOV R29, RZ ;  /* 0x000000ff001d7202 */ /* 0x000fe20000000f00 */
[----:B------:R-:W-:Y:S02]  /*0410*/  UIADD3 UR5, UPT, UPT, UR4, 0x400, URZ ;  /* 0x0000040004057890 */ /* 0x000fe4000fffe0ff */
[----:B------:R-:W-:Y:S02]  /*0420*/  UIADD3 UR8, UPT, UPT, UR7, -0x1, URZ ;  /* 0xffffffff07087890 */ /* 0x000fe4000fffe0ff */
[----:B-1----:R-:W-:Y:S02]  /*0430*/  ULEA UR4, UR6, UR4, 0x18 ;  /* 0x0000000406047291 */ /* 0x002fe4000f8ec0ff */
[----:B------:R-:W-:-:S04]  /*0440*/  ULEA UR5, UR6, UR5, 0x18 ;  /* 0x0000000506057291 */ /* 0x000fc8000f8ec0ff */
[----:B------:R-:W-:Y:S01]  /*0450*/  LEA R2, R13, UR4, 0x6 ;  /* 0x000000040d027c11 */ /* 0x000fe2000f8e30ff */
[----:B------:R-:W-:Y:S01]  /*0460*/  UMOV UR4, URZ ;  /* 0x000000ff00047c82 */ /* 0x000fe20008000000 */
[----:B------:R-:W-:-:S03]  /*0470*/  LEA R16, R14, UR5, 0x2 ;  /* 0x000000050e107c11 */ /* 0x000fc6000f8e10ff */
[----:B------:R-:W-:Y:S01]  /*0480*/  IMAD R22, R14, 0x4, R2 ;  /* 0x000000040e167824 */ /* 0x000fe200078e0202 */
[----:B------:R-:W-:Y:S01]  /*0490*/  LEA R20, R13, R16, 0x6 ;  /* 0x000000100d147211 */ /* 0x000fe200078e30ff */
[----:B------:R-:W-:Y:S06]  /*04a0*/  BRA.U !UP0, `(.L_x_6) ;  /* 0x0000000908087547 */ /* 0x000fec000b800000 */
[----:B------:R-:W1:Y:S01]  /*04b0*/  LDCU UR5, c[0x0][0x38c] ;  /* 0x00007180ff0577ac */ /* 0x000e620008000800 */
[----:B------:R-:W2:Y:S01]  /*04c0*/  LDC R12, c[0x0][0x38c] ;  /* 0x0000e300ff0c7b82 */ /* 0x000ea20000000800 */
[----:B------:R-:W-:Y:S01]  /*04d0*/  IADD3 R5, PT, PT, R13, 0x10, RZ ;  /* 0x000000100d057810 */ /* 0x000fe20007ffe0ff */
[--C-:B------:R-:W-:Y:S01]  /*04e0*/  IMAD R18, R23, UR7, R14.reuse ;  /* 0x0000000717127c24 */ /* 0x100fe2000f8e020e */
[----:B------:R-:W3:Y:S01]  /*04f0*/  LDCU UR9, c[0x0][0x380] ;  /* 0x00007000ff0977ac */ /* 0x000ee20008000800 */
[----:B------:R-:W-:Y:S02]  /*0500*/  MOV R29, RZ ;  /* 0x000000ff001d7202 */ /* 0x000fe40000000f00 */
[----:B------:R-:W-:Y:S01]  /*0510*/  MOV R17, R14 ;  /* 0x0000000e00117202 */ /* 0x000fe20000000f00 */
[----:B------:R-:W-:Y:S01]  /*0520*/  ULEA.HI UR4, UR8, 0x1, URZ, 0x1c ;  /* 0x0000000108047891 */ /* 0x000fe2000f8fe0ff */
[----:B------:R-:W-:Y:S01]  /*0530*/  MOV R15, R13 ;  /* 0x0000000d000f7202 */ /* 0x000fe20000000f00 */
[----:B------:R-:W4:Y:S02]  /*0540*/  LDCU UR6, c[0x0][0x388] ;  /* 0x00007100ff0677ac */ /* 0x000f240008000800 */
[----:B------:R-:W-:Y:S01]  /*0550*/  ULOP3.LUT UR4, UR4, 0x1ffffffe, URZ, 0xc0, !UPT ;  /* 0x1ffffffe04047892 */ /* 0x000fe2000f8ec0ff */
[----:B-1----:R-:W-:-:S03]  /*0560*/  IMAD R4, R5, UR5, R14 ;  /* 0x0000000505047c24 */ /* 0x002fc6000f8e020e */
[----:B------:R-:W-:Y:S01]  /*0570*/  UIADD3 UR4, UPT, UPT, -UR4, URZ, URZ ;  /* 0x000000ff04047290 */ /* 0x000fe2000fffe1ff */
[----:B0-----:R-:W-:Y:S01]  /*0580*/  IMAD R6, R13, UR5, R14 ;  /* 0x000000050d067c24 */ /* 0x001fe2000f8e020e */
[----:B------:R-:W-:Y:S01]  /*0590*/  UMOV UR5, 0x10 ;  /* 0x0000001000057882 */ /* 0x000fe20000000000 */
[----:B---3--:R-:W-:Y:S02]  /*05a0*/  ISETP.GE.AND P1, PT, R23, UR9, PT ;  /* 0x0000000917007c0c */ /* 0x008fe4000bf26270 */
[C---:B------:R-:W-:Y:S01]  /*05b0*/  LEA R21, R19.reuse, R4, 0x4 ;  /* 0x0000000413157211 */ /* 0x040fe200078e20ff */
[----:B------:R-:W-:-:S10]  /*05c0*/  IMAD R19, R19, 0x10, R6 ;  /* 0x0000001013137824 */ /* 0x000fd400078e0206 */
.L_x_7:
[----:B--2---:R-:W-:Y:S01]  /*05d0*/  ISETP.GE.AND P0, PT, R3, R12, PT ;  /* 0x0000000c0300720c */ /* 0x004fe20003f06270 */
[----:B----4-:R-:W-:Y:S01]  /*05e0*/  UMOV UR7, UR6 ;  /* 0x0000000600077c82 */ /* 0x010fe20008000000 */
[----:B------:R-:W0:Y:S01]  /*05f0*/  LDC.64 R10, c[0x0][0x390] ;  /* 0x0000e400ff0a7b82 */ /* 0x000e220000000a00 */
[----:B------:R-:W-:Y:S01]  /*0600*/  ISETP.GE.OR P2, PT, R17, UR7, P1 ;  /* 0x0000000711007c0c */ /* 0x000fe20008f46670 */
[----:B------:R-:W-:Y:S01]  /*0610*/  HFMA2 R28, -RZ, RZ, 0, 0 ;  /* 0x00000000ff1c7431 */ /* 0x000fe200000001ff */
[----:B------:R-:W-:Y:S01]  /*0620*/  ISETP.GE.OR P3, PT, R15, UR7, P0 ;  /* 0x000000070f007c0c */ /* 0x000fe20008766670 */
[----:B------:R-:W-:-:S12]  /*0630*/  IMAD.MOV.U32 R7, RZ, RZ, RZ ;  /* 0x000000ffff077224 */ /* 0x000fd800078e00ff */
[----:B------:R-:W1:Y:S01]  /*0640*/  @!P3 LDC.64 R4, c[0x0][0x398] ;  /* 0x0000e600ff04bb82 */ /* 0x000e620000000a00 */
[----:B0-----:R-:W-:-:S05]  /*0650*/  IMAD.WIDE R10, R18, 0x4, R10 ;  /* 0x00000004120a7825 */ /* 0x001fca00078e020a */
[----:B------:R-:W2:Y:S01]  /*0660*/  @!P2 LDG.E.CONSTANT R28, desc[UR10][R10.64] ;  /* 0x0000000a0a1ca981 */ /* 0x000ea2000c1e9900 */
[----:B-1----:R-:W-:-:S05]  /*0670*/  @!P3 IMAD.WIDE R24, R19, 0x4, R4 ;  /* 0x000000041318b825 */ /* 0x002fca00078e0204 */
[----:B------:R0:W3:Y:S01]  /*0680*/  @!P3 LDG.E.CONSTANT R7, desc[UR10][R24.64] ;  /* 0x0000000a1807b981 */ /* 0x0000e2000c1e9900 */
[----:B------:R-:W-:-:S04]  /*0690*/  IADD3 R4, PT, PT, R15, 0x10, RZ ;  /* 0x000000100f047810 */ /* 0x000fc80007ffe0ff */
[----:B------:R-:W-:Y:S02]  /*06a0*/  ISETP.GE.OR P0, PT, R4, UR7, P0 ;  /* 0x0000000704007c0c */ /* 0x000fe40008706670 */
[----:B------:R-:W-:-:S11]  /*06b0*/  IADD3 R4, PT, PT, R17, 0x10, RZ ;  /* 0x0000001011047810 */ /* 0x000fd60007ffe0ff */
[----:B------:R-:W1:Y:S01]  /*06c0*/  @!P0 LDC.64 R8, c[0x0][0x398] ;  /* 0x0000e600ff088b82 */ /* 0x000e620000000a00 */
[----:B------:R-:W-:Y:S01]  /*06d0*/  ISETP.GE.OR P2, PT, R4, UR7, P1 ;  /* 0x0000000704007c0c */ /* 0x000fe20008f46670 */
[----:B------:R-:W-:Y:S01]  /*06e0*/  IMAD.MOV.U32 R27, RZ, RZ, RZ ;  /* 0x000000ffff1b7224 */ /* 0x000fe200078e00ff */
[----:B0-----:R-:W-:-:S11]  /*06f0*/  MOV R25, RZ ;  /* 0x000000ff00197202 */ /* 0x001fd60000000f00 */
[----:B------:R0:W4:Y:S01]  /*0700*/  @!P2 LDG.E.CONSTANT R27, desc[UR10][R10.64+0x40] ;  /* 0x0000400a0a1ba981 */ /* 0x000122000c1e9900 */
[----:B-1----:R-:W-:-:S05]  /*0710*/  @!P0 IMAD.WIDE R8, R21, 0x4, R8 ;  /* 0x0000000415088825 */ /* 0x002fca00078e0208 */
[----:B------:R1:W5:Y:S04]  /*0720*/  @!P0 LDG.E.CONSTANT R25, desc[UR10][R8.64] ;  /* 0x0000000a08198981 */ /* 0x000368000c1e9900 */
[----:B--2---:R-:W-:Y:S04]  /*0730*/  STS [R22], R28 ;  /* 0x0000001c16007388 */ /* 0x004fe80000000800 */
[----:B---3--:R-:W-:Y:S01]  /*0740*/  STS [R20], R7 ;  /* 0x0000000714007388 */ /* 0x008fe20000000800 */
[----:B------:R-:W-:Y:S06]  /*0750*/  BAR.SYNC.DEFER_BLOCKING 0x0 ;  /* 0x0000000000007b1d */ /* 0x000fec0000010000 */
[----:B------:R-:W-:Y:S04]  /*0760*/  LDS R26, [R16] ;  /* 0x00000000101a7984 */ /* 0x000fe80000000800 */
[----:B------:R-:W2:Y:S04]  /*0770*/  LDS.128 R4, [R2] ;  /* 0x0000000002047984 */ /* 0x000ea80000000c00 */
[----:B------:R-:W3:Y:S04]  /*0780*/  LDS R24, [R16+0x40] ;  /* 0x0000400010187984 */ /* 0x000ee80000000800 */
[----:B0-----:R-:W-:Y:S04]  /*0790*/  LDS R10, [R16+0x100] ;  /* 0x00010000100a7984 */ /* 0x001fe80000000800 */
[----:B------:R-:W-:Y:S04]  /*07a0*/  LDS R11, [R16+0x140] ;  /* 0x00014000100b7984 */ /* 0x000fe80000000800 */
[----:B-1----:R-:W-:Y:S04]  /*07b0*/  LDS R8, [R16+0x180] ;  /* 0x0001800010087984 */ /* 0x002fe80000000800 */
[----:B------:R-:W-:Y:S01]  /*07c0*/  LDS R9, [R16+0x1c0] ;  /* 0x0001c00010097984 */ /* 0x000fe20000000800 */
[----:B--2---:R-:W-:-:S03]  /*07d0*/  FFMA R4, R4, R26, R29 ;  /* 0x0000001a04047223 */ /* 0x004fc6000000001d */
[----:B------:R-:W0:Y:S04]  /*07e0*/  LDS R26, [R16+0x80] ;  /* 0x00008000101a7984 */ /* 0x000e280000000800 */
[----:B------:R-:W1:Y:S01]  /*07f0*/  LDS R29, [R16+0xc0] ;  /* 0x0000c000101d7984 */ /* 0x000e620000000800 */
[----:B---3--:R-:W-:-:S04]  /*0800*/  FFMA R5, R24, R5, R4 ;  /* 0x0000000518057223 */ /* 0x008fc80000000004 */
[----:B0-----:R-:W-:-:S04]  /*0810*/  FFMA R6, R26, R6, R5 ;  /* 0x000000061a067223 */ /* 0x001fc80000000005 */
[----:B-1----:R-:W-:Y:S02]  /*0820*/  FFMA R29, R29, R7, R6 ;  /* 0x000000071d1d7223 */ /* 0x002fe40000000006 */
[----:B------:R-:W0:Y:S02]  /*0830*/  LDS.128 R4, [R2+0x10] ;  /* 0x0000100002047984 */ /* 0x000e240000000c00 */
[----:B0-----:R-:W-:Y:S02]  /*0840*/  FFMA R4, R4, R10, R29 ;  /* 0x0000000a04047223 */ /* 0x001fe4000000001d */
[----:B------:R-:W-:Y:S02]  /*0850*/  LDS R29, [R16+0x380] ;  /* 0x00038000101d7984 */ /* 0x000fe40000000800 */
[----:B------:R-:W-:Y:S02]  /*0860*/  FFMA R5, R11, R5, R4 ;  /* 0x000000050b057223 */ /* 0x000fe40000000004 */
[----:B------:R-:W-:Y:S02]  /*0870*/  LDS R11, [R16+0x240] ;  /* 0x00024000100b7984 */ /* 0x000fe40000000800 */
[----:B------:R-:W-:-:S02]  /*0880*/  FFMA R6, R8, R6, R5 ;  /* 0x0000000608067223 */ /* 0x000fc40000000005 */
[----:B------:R-:W-:Y:S02]  /*0890*/  LDS R8, [R16+0x200] ;  /* 0x0002000010087984 */ /* 0x000fe40000000800 */
[----:B------:R-:W-:Y:S02]  /*08a0*/  FFMA R9, R9, R7, R6 ;  /* 0x0000000709097223 */ /* 0x000fe40000000006 */
[----:B------:R-:W0:Y:S02]  /*08b0*/  LDS.128 R4, [R2+0x20] ;  /* 0x0000200002047984 */ /* 0x000e240000000c00 */
[----:B0-----:R-:W-:Y:S02]  /*08c0*/  FFMA R4, R4, R8, R9 ;  /* 0x0000000804047223 */ /* 0x001fe40000000009 */
[----:B------:R-:W0:Y:S04]  /*08d0*/  LDS R8, [R16+0x280] ;  /* 0x0002800010087984 */ /* 0x000e280000000800 */
[----:B------:R-:W1:Y:S01]  /*08e0*/  LDS R9, [R16+0x2c0] ;  /* 0x0002c00010097984 */ /* 0x000e620000000800 */
[----:B------:R-:W-:-:S03]  /*08f0*/  FFMA R5, R11, R5, R4 ;  /* 0x000000050b057223 */ /* 0x000fc60000000004 */
[----:B------:R-:W-:Y:S01]  /*0900*/  LDS R11, [R16+0x340] ;  /* 0x00034000100b7984 */ /* 0x000fe20000000800 */
[----:B0-----:R-:W-:-:S03]  /*0910*/  FFMA R6, R8, R6, R5 ;  /* 0x0000000608067223 */ /* 0x001fc60000000005 */
[----:B------:R-:W-:Y:S01]  /*0920*/  LDS R8, [R16+0x300] ;  /* 0x0003000010087984 */ /* 0x000fe20000000800 */
[----:B-1----:R-:W-:-:S03]  /*0930*/  FFMA R9, R9, R7, R6 ;  /* 0x0000000709097223 */ /* 0x002fc60000000006 */
[----:B------:R-:W0:Y:S02]  /*0940*/  LDS.128 R4, [R2+0x30] ;  /* 0x0000300002047984 */ /* 0x000e240000000c00 */
[----:B0-----:R-:W-:Y:S02]  /*0950*/  FFMA R8, R4, R8, R9 ;  /* 0x0000000804087223 */ /* 0x001fe40000000009 */
[----:B------:R-:W0:Y:S01]  /*0960*/  LDS R4, [R16+0x3c0] ;  /* 0x0003c00010047984 */ /* 0x000e220000000800 */
[----:B------:R-:W-:Y:S06]  /*0970*/  BAR.SYNC.DEFER_BLOCKING 0x0 ;  /* 0x0000000000007b1d */ /* 0x000fec0000010000 */
[----:B----4-:R-:W-:Y:S04]  /*0980*/  STS [R22], R27 ;  /* 0x0000001b16007388 */ /* 0x010fe80000000800 */
[----:B-----5:R-:W-:Y:S01]  /*0990*/  STS [R20], R25 ;  /* 0x0000001914007388 */ /* 0x020fe20000000800 */
[----:B------:R-:W-:Y:S01]  /*09a0*/  BAR.SYNC.DEFER_BLOCKING 0x0 ;  /* 0x0000000000007b1d */ /* 0x000fe20000010000 */
[----:B------:R-:W-:-:S05]  /*09b0*/  FFMA R28, R11, R5, R8 ;  /* 0x000000050b1c7223 */ /* 0x000fca0000000008 */
[----:B------:R-:W-:Y:S04]  /*09c0*/  LDS R24, [R16] ;  /* 0x0000000010187984 */ /* 0x000fe80000000800 */
[----:B------:R-:W1:Y:S04]  /*09d0*/  LDS.128 R8, [R2] ;  /* 0x0000000002087984 */ /* 0x000e680000000c00 */
[----:B------:R-:W2:Y:S01]  /*09e0*/  LDS R26, [R16+0x40] ;  /* 0x00004000101a7984 */ /* 0x000ea20000000800 */
[----:B------:R-:W-:-:S03]  /*09f0*/  FFMA R5, R29, R6, R28 ;  /* 0x000000061d057223 */ /* 0x000fc6000000001c */
[----:B------:R-:W3:Y:S01]  /*0a00*/  LDS R29, [R16+0x80] ;  /* 0x00008000101d7984 */ /* 0x000ee20000000800 */
[----:B0-----:R-:W-:-:S03]  /*0a10*/  FFMA R5, R4, R7, R5 ;  /* 0x0000000704057223 */ /* 0x001fc60000000005 */
[----:B------:R-:W-:Y:S04]  /*0a20*/  LDS R25, [R16+0x180] ;  /* 0x0001800010197984 */ /* 0x000fe80000000800 */
[----:B------:R-:W-:Y:S01]  /*0a30*/  LDS R27, [R16+0x200] ;  /* 0x00020000101b7984 */ /* 0x000fe20000000800 */
[----:B-1----:R-:W-:-:S03]  /*0a40*/  FFMA R5, R8, R24, R5 ;  /* 0x0000001808057223 */ /* 0x002fc60000000005 */
[----:B------:R-:W0:Y:S01]  /*0a50*/  LDS R8, [R16+0xc0] ;  /* 0x0000c00010087984 */ /* 0x000e220000000800 */
[----:B--2---:R-:W-:-:S03]  /*0a60*/  FFMA R26, R26, R9, R5 ;  /* 0x000000091a1a7223 */ /* 0x004fc60000000005 */
[----:B------:R-:W-:Y:S04]  /*0a70*/  LDS R9, [R16+0x100] ;  /* 0x0001000010097984 */ /* 0x000fe80000000800 */
[----:B------:R-:W1:Y:S04]  /*0a80*/  LDS.128 R4, [R2+0x10] ;  /* 0x0000100002047984 */ /* 0x000e680000000c00 */
[----:B------:R-:W2:Y:S01]  /*0a90*/  LDS R24, [R16+0x140] ;  /* 0x0001400010187984 */ /* 0x000ea20000000800 */
[----:B---3--:R-:W-:-:S04]  /*0aa0*/  FFMA R29, R29, R10, R26 ;  /* 0x0000000a1d1d7223 */ /* 0x008fc8000000001a */
[----:B0-----:R-:W-:-:S04]  /*0ab0*/  FFMA R11, R8, R11, R29 ;  /* 0x0000000b080b7223 */ /* 0x001fc8000000001d */
[----:B-1----:R-:W-:Y:S02]  /*0ac0*/  FFMA R9, R4, R9, R11 ;  /* 0x0000000904097223 */ /* 0x002fe4000000000b */
[----:B------:R-:W0:Y:S02]  /*0ad0*/  LDS R4, [R16+0x1c0] ;  /* 0x0001c00010047984 */ /* 0x000e240000000800 */
[----:B--2---:R-:W-:Y:S02]  /*0ae0*/  FFMA R26, R24, R5, R9 ;  /* 0x00000005181a7223 */ /* 0x004fe40000000009 */
[----:B------:R-:W1:Y:S04]  /*0af0*/  LDS.128 R8, [R2+0x20] ;  /* 0x0000200002087984 */ /* 0x000e680000000c00 */
[----:B------:R-:W2:Y:S01]  /*0b00*/  LDS R24, [R16+0x240] ;  /* 0x0002400010187984 */ /* 0x000ea20000000800 */
[----:B------:R-:W-:-:S03]  /*0b10*/  FFMA R5, R25, R6, R26 ;  /* 0x0000000619057223 */ /* 0x000fc6000000001a */
[----:B------:R-:W3:Y:S01]  /*0b20*/  LDS R25, [R16+0x280] ;  /* 0x0002800010197984 */ /* 0x000ee20000000800 */
[----:B0-----:R-:W-:-:S04]  /*0b30*/  FFMA R5, R4, R7, R5 ;  /* 0x0000000704057223 */ /* 0x001fc80000000005 */
[----:B-1----:R-:W-:Y:S02]  /*0b40*/  FFMA R5, R8, R27, R5 ;  /* 0x0000001b08057223 */ /* 0x002fe40000000005 */
[----:B------:R-:W0:Y:S02]  /*0b50*/  LDS R8, [R16+0x2c0] ;  /* 0x0002c00010087984 */ /* 0x000e240000000800 */
[----:B--2---:R-:W-:Y:S02]  /*0b60*/  FFMA R24, R24, R9, R5 ;  /* 0x0000000918187223 */ /* 0x004fe40000000005 */
[----:B------:R-:W-:Y:S04]  /*0b70*/  LDS R9, [R16+0x300] ;  /* 0x0003000010097984 */ /* 0x000fe80000000800 */
[----:B------:R-:W1:Y:S01]  /*0b80*/  LDS.128 R4, [R2+0x30] ;  /* 0x0000300002047984 */ /* 0x000e620000000c00 */
[----:B---3--:R-:W-:-:S03]  /*0b90*/  FFMA R25, R25, R10, R24 ;  /* 0x0000000a19197223 */ /* 0x008fc60000000018 */
[----:B------:R-:W2:Y:S04]  /*0ba0*/  LDS R27, [R16+0x340] ;  /* 0x00034000101b7984 */ /* 0x000ea80000000800 */
[----:B------:R-:W3:Y:S04]  /*0bb0*/  LDS R24, [R16+0x380] ;  /* 0x0003800010187984 */ /* 0x000ee80000000800 */
[----:B------:R-:W4:Y:S01]  /*0bc0*/  LDS R10, [R16+0x3c0] ;  /* 0x0003c000100a7984 */ /* 0x000f220000000800 */
[----:B------:R-:W-:-:S04]  /*0bd0*/  UIADD3 UR4, UPT, UPT, UR4, 0x2, URZ ;  /* 0x0000000204047890 */ /* 0x000fc8000fffe0ff */
[----:B------:R-:W-:Y:S01]  /*0be0*/  UISETP.NE.AND UP0, UPT, UR4, URZ, UPT ;  /* 0x000000ff0400728c */ /* 0x000fe2000bf05270 */
[----:B0-----:R-:W-:-:S04]  /*0bf0*/  FFMA R11, R8, R11, R25 ;  /* 0x0000000b080b7223 */ /* 0x001fc80000000019 */
[----:B-1----:R-:W-:-:S04]  /*0c00*/  FFMA R4, R4, R9, R11 ;  /* 0x0000000904047223 */ /* 0x002fc8000000000b */
[----:B--2---:R-:W-:-:S04]  /*0c10*/  FFMA R5, R27, R5, R4 ;  /* 0x000000051b057223 */ /* 0x004fc80000000004 */
[----:B---3--:R-:W-:Y:S01]  /*0c20*/  FFMA R5, R24, R6, R5 ;  /* 0x0000000618057223 */ /* 0x008fe20000000005 */
[----:B------:R-:W-:Y:S01]  /*0c30*/  IADD3 R15, PT, PT, R15, 0x20, RZ ;  /* 0x000000200f0f7810 */ /* 0x000fe20007ffe0ff */
[----:B------:R-:W-:Y:S01]  /*0c40*/  VIADD R18, R18, 0x20 ;  /* 0x0000002012127836 */ /* 0x000fe20000000000 */
[----:B------:R-:W-:Y:S01]  /*0c50*/  IADD3 R17, PT, PT, R17, 0x20, RZ ;  /* 0x0000002011117810 */ /* 0x000fe20007ffe0ff */
[----:B----4-:R-:W-:Y:S01]  /*0c60*/  FFMA R29, R10, R7, R5 ;  /* 0x000000070a1d7223 */ /* 0x010fe20000000005 */
[C---:B------:R-:W-:Y:S02]  /*0c70*/  LEA R19, R12.reuse, R19, 0x5 ;  /* 0x000000130c137211 */ /* 0x040fe400078e28ff */
[----:B------:R-:W-:Y:S01]  /*0c80*/  LEA R21, R12, R21, 0x5 ;  /* 0x000000150c157211 */ /* 0x000fe200078e28ff */
[----:B------:R-:W-:Y:S01]  /*0c90*/  UIADD3 UR5, UPT, UPT, UR5, 0x20, URZ ;  /* 0x0000002005057890 */ /* 0x000fe2000fffe0ff */
[----:B------:R-:W-:Y:S06]  /*0ca0*/  BAR.SYNC.DEFER_BLOCKING 0x0 ;  /* 0x0000000000007b1d */ /* 0x000fec0000010000 */
[----:B------:R-:W-:Y:S05]  /*0cb0*/  BRA.U UP0, `(.L_x_7) ;  /* 0xfffffff900447547 */ /* 0x000fea000b83ffff */
[----:B------:R-:W-:-:S12]  /*0cc0*/  UIADD3 UR4, UPT, UPT, UR5, -0x10, URZ ;  /* 0xfffffff005047890 */ /* 0x000fd8000fffe0ff */
.L_x_6:
[----:B------:R-:W-:-:S09]  /*0cd0*/  ULOP3.LUT UP0, URZ, UR8, 0x10, URZ, 0xc0, !UPT ;  /* 0x0000001008ff7892 */ /* 0x000fd2000f80c0ff */
[----:B------:R-:W-:Y:S05]  /*0ce0*/  BRA.U UP0, `(.L_x_5) ;  /* 0x0000000100e87547 */ /* 0x000fea000b800000 */
[----:B------:R-:W1:Y:S01]  /*0cf0*/  LDCU UR6, c[0x0][0x38c] ;  /* 0x00007180ff0677ac */ /* 0x000e620008000800 */
[----:B------:R-:W-:Y:S01]  /*0d00*/  IADD3 R14, PT, PT, R14, UR4, RZ ;  /* 0x000000040e0e7c10 */ /* 0x000fe2000fffe0ff */
[----:B0-----:R-:W-:Y:S02]  /*0d10*/  VIADD R6, R13, UR4 ;  /* 0x000000040d067c36 */ /* 0x001fe40008000000 */
[----:B------:R-:W-:Y:S01]  /*0d20*/  HFMA2 R15, -RZ, RZ, 0, 0 ;  /* 0x00000000ff0f7431 */ /* 0x000fe200000001ff */
[----:B------:R-:W0:Y:S01]  /*0d30*/  LDCU UR5, c[0x0][0x380] ;  /* 0x00007000ff0577ac */ /* 0x000e220008000800 */
[----:B------:R-:W-:Y:S02]  /*0d40*/  ISETP.GE.AND P0, PT, R14, UR7, PT ;  /* 0x000000070e007c0c */ /* 0x000fe4000bf06270 */
[----:B------:R-:W-:Y:S02]  /*0d50*/  MOV R21, RZ ;  /* 0x000000ff00157202 */ /* 0x000fe40000000f00 */
[----:B-1----:R-:W-:-:S02]  /*0d60*/  ISETP.GE.AND P1, PT, R3, UR6, PT ;  /* 0x0000000603007c0c */ /* 0x002fc4000bf26270 */
[----:B0-----:R-:W-:Y:S02]  /*0d70*/  ISETP.GE.OR P0, PT, R23, UR5, P0 ;  /* 0x0000000517007c0c */ /* 0x001fe40008706670 */
[----:B------:R-:W-:-:S11]  /*0d80*/  ISETP.GE.OR P1, PT, R6, UR7, P1 ;  /* 0x0000000706007c0c */ /* 0x000fd60008f26670 */
[----:B------:R-:W0:Y:S01]  /*0d90*/  @!P0 LDC.64 R8, c[0x0][0x390] ;  /* 0x0000e400ff088b82 */ /* 0x000e220000000a00 */
[----:B------:R-:W-:Y:S02]  /*0da0*/  @!P0 IMAD R23, R23, UR7, R14 ;  /* 0x0000000717178c24 */ /* 0x000fe4000f8e020e */
[----:B------:R-:W-:-:S05]  /*0db0*/  @!P1 IMAD R13, R6, UR6, R3 ;  /* 0x00000006060d9c24 */ /* 0x000fca000f8e0203 */
[----:B------:R-:W1:Y:S01]  /*0dc0*/  @!P1 LDC.64 R4, c[0x0][0x398] ;  /* 0x0000e600ff049b82 */ /* 0x000e620000000a00 */
[----:B0-----:R-:W-:-:S05]  /*0dd0*/  @!P0 IMAD.WIDE R8, R23, 0x4, R8 ;  /* 0x0000000417088825 */ /* 0x001fca00078e0208 */
[----:B------:R-:W2:Y:S01]  /*0de0*/  @!P0 LDG.E.CONSTANT R15, desc[UR10][R8.64] ;  /* 0x0000000a080f8981 */ /* 0x000ea2000c1e9900 */
[----:B-1----:R-:W-:-:S05]  /*0df0*/  @!P1 IMAD.WIDE R12, R13, 0x4, R4 ;  /* 0x000000040d0c9825 */ /* 0x002fca00078e0204 */
[----:B------:R-:W3:Y:S04]  /*0e00*/  @!P1 LDG.E.CONSTANT R21, desc[UR10][R12.64] ;  /* 0x0000000a0c159981 */ /* 0x000ee8000c1e9900 */
[----:B--2---:R-:W-:Y:S04]  /*0e10*/  STS [R22], R15 ;  /* 0x0000000f16007388 */ /* 0x004fe80000000800 */
[----:B---3--:R-:W-:Y:S01]  /*0e20*/  STS [R20], R21 ;  /* 0x0000001514007388 */ /* 0x008fe20000000800 */
[----:B------:R-:W-:Y:S06]  /*0e30*/  BAR.SYNC.DEFER_BLOCKING 0x0 ;  /* 0x0000000000007b1d */ /* 0x000fec0000010000 */
[----:B------:R-:W-:Y:S04]  /*0e40*/  LDS R14, [R16] ;  /* 0x00000000100e7984 */ /* 0x000fe80000000800 */
[----:B------:R-:W0:Y:S04]  /*0e50*/  LDS.128 R4, [R2] ;  /* 0x0000000002047984 */ /* 0x000e280000000c00 */
[----:B------:R-:W1:Y:S04]  /*0e60*/  LDS R23, [R16+0x40] ;  /* 0x0000400010177984 */ /* 0x000e680000000800 */
[----:B------:R-:W2:Y:S04]  /*0e70*/  LDS R25, [R16+0x80] ;  /* 0x0000800010197984 */ /* 0x000ea80000000800 */
[----:B------:R-:W3:Y:S04]  /*0e80*/  LDS R26, [R16+0xc0] ;  /* 0x0000c000101a7984 */ /* 0x000ee80000000800 */
[----:B------:R-:W-:Y:S04]  /*0e90*/  LDS R17, [R16+0x100] ;  /* 0x0001000010117984 */ /* 0x000fe80000000800 */
[----:B------:R-:W4:Y:S04]  /*0ea0*/  LDS.128 R8, [R2+0x10] ;  /* 0x0000100002087984 */ /* 0x000f280000000c00 */
[----:B------:R-:W5:Y:S04]  /*0eb0*/  LDS R18, [R16+0x140] ;  /* 0x0001400010127984 */ /* 0x000f680000000800 */
[----:B------:R-:W5:Y:S04]  /*0ec0*/  LDS R19, [R16+0x180] ;  /* 0x0001800010137984 */ /* 0x000f680000000800 */
[----:B------:R-:W5:Y:S04]  /*0ed0*/  LDS R20, [R16+0x1c0] ;  /* 0x0001c00010147984 */ /* 0x000f680000000800 */
[----:B------:R-:W-:Y:S01]  /*0ee0*/  LDS R21, [R16+0x200] ;  /* 0x0002000010157984 */ /* 0x000fe20000000800 */
[----:B0-----:R-:W-:-:S03]  /*0ef0*/  FFMA R4, R4, R14, R29 ;  /* 0x0000000e04047223 */ /* 0x001fc6000000001d */
[----:B------:R-:W-:Y:S04]  /*0f00*/  LDS R22, [R16+0x240] ;  /* 0x0002400010167984 */ /* 0x000fe80000000800 */
[----:B------:R-:W0:Y:S01]  /*0f10*/  LDS.128 R12, [R2+0x20] ;  /* 0x00002000020c7984 */ /* 0x000e220000000c00 */
[----:B-1----:R-:W-:-:S03]  /*0f20*/  FFMA R4, R23, R5, R4 ;  /* 0x0000000517047223 */ /* 0x002fc60000000004 */
[----:B------:R-:W1:Y:S01]  /*0f30*/  LDS R23, [R16+0x280] ;  /* 0x0002800010177984 */ /* 0x000e620000000800 */
[----:B--2---:R-:W-:-:S03]  /*0f40*/  FFMA R25, R25, R6, R4 ;  /* 0x0000000619197223 */ /* 0x004fc60000000004 */
[----:B------:R-:W2:Y:S01]  /*0f50*/  LDS R24, [R16+0x2c0] ;  /* 0x0002c00010187984 */ /* 0x000ea20000000800 */
[----:B---3--:R-:W-:-:S03]  /*0f60*/  FFMA R27, R26, R7, R25 ;  /* 0x000000071a1b7223 */ /* 0x008fc60000000019 */
[----:B------:R-:W-:Y:S04]  /*0f70*/  LDS R25, [R16+0x300] ;  /* 0x0003000010197984 */ /* 0x000fe80000000800 */
[----:B------:R-:W3:Y:S01]  /*0f80*/  LDS.128 R4, [R2+0x30] ;  /* 0x0000300002047984 */ /* 0x000ee20000000c00 */
[----:B----4-:R-:W-:-:S03]  /*0f90*/  FFMA R27, R8, R17, R27 ;  /* 0x00000011081b7223 */ /* 0x010fc6000000001b */
[----:B------:R-:W4:Y:S04]  /*0fa0*/  LDS R26, [R16+0x340] ;  /* 0x00034000101a7984 */ /* 0x000f280000000800 */
[----:B------:R-:W4:Y:S01]  /*0fb0*/  LDS R17, [R16+0x380] ;  /* 0x0003800010117984 */ /* 0x000f220000000800 */
[----:B-----5:R-:W-:-:S03]  /*0fc0*/  FFMA R18, R18, R9, R27 ;  /* 0x0000000912127223 */ /* 0x020fc6000000001b */
[----:B------:R-:W5:Y:S01]  /*0fd0*/  LDS R8, [R16+0x3c0] ;  /* 0x0003c00010087984 */ /* 0x000f620000000800 */
[----:B------:R-:W-:-:S04]  /*0fe0*/  FFMA R19, R19, R10, R18 ;  /* 0x0000000a13137223 */ /* 0x000fc80000000012 */
[----:B------:R-:W-:-:S04]  /*0ff0*/  FFMA R11, R20, R11, R19 ;  /* 0x0000000b140b7223 */ /* 0x000fc80000000013 */
[----:B0-----:R-:W-:-:S04]  /*1000*/  FFMA R11, R12, R21, R11 ;  /* 0x000000150c0b7223 */ /* 0x001fc8000000000b */
[----:B------:R-:W-:-:S04]  /*1010*/  FFMA R22, R22, R13, R11 ;  /* 0x0000000d16167223 */ /* 0x000fc8000000000b */
[----:B-1----:R-:W-:-:S04]  /*1020*/  FFMA R23, R23, R14, R22 ;  /* 0x0000000e17177223 */ /* 0x002fc80000000016 */
[----:B--2---:R-:W-:-:S04]  /*1030*/  FFMA R15, R24, R15, R23 ;  /* 0x0000000f180f7223 */ /* 0x004fc80000000017 */
[----:B---3--:R-:W-:-:S04]  /*1040*/  FFMA R15, R4, R25, R15 ;  /* 0x00000019040f7223 */ /* 0x008fc8000000000f */
[----:B----4-:R-:W-:-:S04]  /*1050*/  FFMA R26, R26, R5, R15 ;  /* 0x000000051a1a7223 */ /* 0x010fc8000000000f */
[----:B------:R-:W-:-:S04]  /*1060*/  FFMA R17, R17, R6, R26 ;  /* 0x0000000611117223 */ /* 0x000fc8000000001a */
[----:B-----5:R-:W-:Y:S01]  /*1070*/  FFMA R29, R8, R7, R17 ;  /* 0x00000007081d7223 */ /* 0x020fe20000000011 */
[----:B------:R-:W-:Y:S06]  /*1080*/  BAR.SYNC.DEFER_BLOCKING 0x0 ;  /* 0x0000000000007b1d */ /* 0x000fec0000010000 */
.L_x_5:
[----:B------:R-:W1:Y:S01]  /*1090*/  LDCU UR4, c[0x0][0x38c] ;  /* 0x00007180ff0477ac */ /* 0x000e620008000800 */
[----:B------:R-:W2:Y:S01]  /*10a0*/  LDCU UR5, c[0x0][0x380] ;  /* 0x00007000ff0577ac */ /* 0x000ea20008000800 */
[----:B-1----:R-:W-:-:S04]  /*10b0*/  ISETP.GE.AND P0, PT, R3, UR4, PT ;  /* 0x0000000403007c0c */ /* 0x002fc8000bf06270 */
[----:B--2---:R-:W-:-:S13]  /*10c0*/  ISETP.GE.OR P0, PT, R0, UR5, P0 ;  /* 0x0000000500007c0c */ /* 0x004fda0008706670 */
[----:B------:R-:W-:Y:S05]  /*10d0*/  @P0 EXIT ;  /* 0x000000000000094d */ /* 0x000fea0003800000 */
[----:B------:R-:W1:Y:S01]  /*10e0*/  LDC.64 R4, c[0x0][0x3a0] ;  /* 0x0000e800ff047b82 */ /* 0x000e620000000a00 */
[----:B------:R-:W-:-:S04]  /*10f0*/  IMAD R3, R0, UR4, R3 ;  /* 0x0000000400037c24 */ /* 0x000fc8000f8e0203 */
[----:B-1----:R-:W-:-:S05]  /*1100*/  IMAD.WIDE R2, R3, 0x4, R4 ;  /* 0x0000000403027825 */ /* 0x002fca00078e0204 */
[----:B------:R-:W-:Y:S01]  /*1110*/  REDG.E.ADD.F32.FTZ.RN.STRONG.GPU desc[UR10][R2.64], R29 ;  /* 0x0000001d020079a6 */ /* 0x000fe2000c12f30a */
[----:B------:R-:W-:Y:S05]  /*1120*/  EXIT ;  /* 0x000000000000794d */ /* 0x000fea0003800000 */
        .weak           $__internal_0_$__cuda_sm20_rem_s64
        .type           $__internal_0_$__cuda_sm20_rem_s64,@function
        .size           $__internal_0_$__cuda_sm20_rem_s64,(.L_x_23 - $__internal_0_$__cuda_sm20_rem_s64)
$__internal_0_$__cuda_sm20_rem_s64:
[----:B------:R-:W0:Y:S01]  /*1130*/  LDC R8, c[0x0][0x380] ;  /* 0x0000e000ff087b82 */ /* 0x000e220000000800 */
[----:B------:R-:W-:Y:S02]  /*1140*/  ISETP.GE.AND P0, PT, R2, RZ, PT ;  /* 0x000000ff0200720c */ /* 0x000fe40003f06270 */
[----:B0-----:R-:W-:-:S04]  /*1150*/  IADD3 R5, P1, PT, RZ, -R8, RZ ;  /* 0x80000008ff057210 */ /* 0x001fc80007f3e0ff */
[----:B------:R-:W-:Y:S02]  /*1160*/  IADD3.X R9, PT, PT, RZ, ~R2, RZ, P1, !PT ;  /* 0x80000002ff097210 */ /* 0x000fe40000ffe4ff */
[----:B------:R-:W-:Y:S02]  /*1170*/  SEL R4, R5, R8, !P0 ;  /* 0x0000000805047207 */ /* 0x000fe40004000000 */
[----:B------:R-:W-:-:S04]  /*1180*/  SEL R5, R9, R2, !P0 ;  /* 0x0000000209057207 */ /* 0x000fc80004000000 */
[----:B------:R-:W0:Y:S08]  /*1190*/  I2F.U64.RP R9, R4 ;  /* 0x0000000400097312 */ /* 0x000e300000309000 */
[----:B0-----:R-:W0:Y:S02]  /*11a0*/  MUFU.RCP R9, R9 ;  /* 0x0000000900097308 */ /* 0x001e240000001000 */
[----:B0-----:R-:W-:-:S06]  /*11b0*/  VIADD R10, R9, 0x1ffffffe ;  /* 0x1ffffffe090a7836 */ /* 0x001fcc0000000000 */
[----:B------:R-:W0:Y:S02]  /*11c0*/  F2I.U64.TRUNC R10, R10 ;  /* 0x0000000a000a7311 */ /* 0x000e24000020d800 */
[----:B0-----:R-:W-:-:S04]  /*11d0*/  IMAD.WIDE.U32 R16, R10, R4, RZ ;  /* 0x000000040a107225 */ /* 0x001fc800078e00ff */
[C---:B------:R-:W-:Y:S01]  /*11e0*/  IMAD R15, R10.reuse, R5, R17 ;  /* 0x000000050a0f7224 */ /* 0x040fe200078e0211 */
[----:B------:R-:W-:Y:S02]  /*11f0*/  IADD3 R21, P0, PT, RZ, -R16, RZ ;  /* 0x80000010ff157210 */ /* 0x000fe40007f1e0ff */
[----:B------:R-:W-:Y:S01]  /*1200*/  MOV R17, R10 ;  /* 0x0000000a00117202 */ /* 0x000fe20000000f00 */
[----:B------:R-:W-:Y:S02]  /*1210*/  IMAD R15, R11, R4, R15 ;  /* 0x000000040b0f7224 */ /* 0x000fe400078e020f */
[----:B------:R-:W-:-:S03]  /*1220*/  IMAD.HI.U32 R16, R10, R21, RZ ;  /* 0x000000150a107227 */ /* 0x000fc600078e00ff */
[----:B------:R-:W-:-:S05]  /*1230*/  IADD3.X R15, PT, PT, RZ, ~R15, RZ, P0, !PT ;  /* 0x8000000fff0f7210 */ /* 0x000fca00007fe4ff */
[----:B------:R-:W-:-:S04]  /*1240*/  IMAD.WIDE.U32 R16, P0, R10, R15, R16 ;  /* 0x0000000f0a107225 */ /* 0x000fc80007800010 */
[C---:B------:R-:W-:Y:S02]  /*1250*/  IMAD R23, R11.reuse, R15, RZ ;  /* 0x0000000f0b177224 */ /* 0x040fe400078e02ff */
[----:B------:R-:W-:-:S04]  /*1260*/  IMAD.HI.U32 R16, P1, R11, R21, R16 ;  /* 0x000000150b107227 */ /* 0x000fc80007820010 */
[----:B------:R-:W-:Y:S01]  /*1270*/  IMAD.HI.U32 R9, R11, R15, RZ ;  /* 0x0000000f0b097227 */ /* 0x000fe200078e00ff */
[----:B------:R-:W-:-:S04]  /*1280*/  IADD3 R17, P2, PT, R23, R16, RZ ;  /* 0x0000001017117210 */ /* 0x000fc80007f5e0ff */
[----:B------:R-:W-:Y:S01]  /*1290*/  IADD3.X R9, PT, PT, R9, R11, RZ, P0, !PT ;  /* 0x0000000b09097210 */ /* 0x000fe200007fe4ff */
[----:B------:R-:W-:-:S03]  /*12a0*/  IMAD.WIDE.U32 R10, R17, R4, RZ ;  /* 0x00000004110a7225 */ /* 0x000fc600078e00ff */
[----:B------:R-:W-:Y:S01]  /*12b0*/  IADD3.X R15, PT, PT, RZ, RZ, R9, P2, P1 ;  /* 0x000000ffff0f7210 */ /* 0x000fe200017e2409 */
[----:B------:R-:W-:Y:S01]  /*12c0*/  IMAD R9, R17, R5, R11 ;  /* 0x0000000511097224 */ /* 0x000fe200078e020b */
[----:B------:R-:W-:Y:S02]  /*12d0*/  IADD3 R11, P0, PT, RZ, -R10, RZ ;  /* 0x8000000aff0b7210 */ /* 0x000fe40007f1e0ff */
[----:B------:R-:W-:Y:S01]  /*12e0*/  ISETP.GE.AND P1, PT, R7, RZ, PT ;  /* 0x000000ff0700720c */ /* 0x000fe20003f26270 */
[----:B------:R-:W-:Y:S02]  /*12f0*/  IMAD R9, R15, R4, R9 ;  /* 0x000000040f097224 */ /* 0x000fe400078e0209 */
[----:B------:R-:W-:-:S04]  /*1300*/  IMAD.HI.U32 R16, R17, R11, RZ ;  /* 0x0000000b11107227 */ /* 0x000fc800078e00ff */
[----:B------:R-:W-:Y:S01]  /*1310*/  IMAD.X R12, RZ, RZ, ~R9, P0 ;  /* 0x000000ffff0c7224 */ /* 0x000fe200000e0e09 */
[----:B------:R-:W-:-:S03]  /*1320*/  IADD3 R9, P4, PT, RZ, -R6, RZ ;  /* 0x80000006ff097210 */ /* 0x000fc60007f9e0ff */
[----:B------:R-:W-:Y:S01]  /*1330*/  IMAD.WIDE.U32 R16, P0, R17, R12, R16 ;  /* 0x0000000c11107225 */ /* 0x000fe20007800010 */
[----:B------:R-:W-:-:S03]  /*1340*/  SEL R9, R9, R6, !P1 ;  /* 0x0000000609097207 */ /* 0x000fc60004800000 */
[----:B------:R-:W-:-:S04]  /*1350*/  IMAD.HI.U32 R6, R15, R12, RZ ;  /* 0x0000000c0f067227 */ /* 0x000fc800078e00ff */
[----:B------:R-:W-:-:S04]  /*1360*/  IMAD.HI.U32 R10, P2, R15, R11, R16 ;  /* 0x0000000b0f0a7227 */ /* 0x000fc80007840010 */
[----:B------:R-:W-:Y:S01]  /*1370*/  IMAD R11, R15, R12, RZ ;  /* 0x0000000c0f0b7224 */ /* 0x000fe200078e02ff */
[----:B------:R-:W-:Y:S02]  /*1380*/  IADD3.X R12, PT, PT, RZ, ~R7, RZ, P4, !PT ;  /* 0x80000007ff0c7210 */ /* 0x000fe400027fe4ff */
[----:B------:R-:W-:Y:S02]  /*1390*/  IADD3.X R15, PT, PT, R6, R15, RZ, P0, !PT ;  /* 0x0000000f060f7210 */ /* 0x000fe400007fe4ff */
[----:B------:R-:W-:Y:S02]  /*13a0*/  IADD3 R10, P3, PT, R11, R10, RZ ;  /* 0x0000000a0b0a7210 */ /* 0x000fe40007f7e0ff */
[----:B------:R-:W-:Y:S01]  /*13b0*/  SEL R12, R12, R7, !P1 ;  /* 0x000000070c0c7207 */ /* 0x000fe20004800000 */
[----:B------:R-:W-:Y:S01]  /*13c0*/  HFMA2 R7, -RZ, RZ, 0, 0 ;  /* 0x00000000ff077431 */ /* 0x000fe200000001ff */
[----:B------:R-:W-:Y:S01]  /*13d0*/  IADD3.X R15, PT, PT, RZ, RZ, R15, P3, P2 ;  /* 0x000000ffff0f7210 */ /* 0x000fe20001fe440f */
[----:B------:R-:W-:-:S04]  /*13e0*/  IMAD.HI.U32 R6, R10, R9, RZ ;  /* 0x000000090a067227 */ /* 0x000fc800078e00ff */
[-C--:B------:R-:W-:Y:S02]  /*13f0*/  IMAD R11, R15, R12.reuse, RZ ;  /* 0x0000000c0f0b7224 */ /* 0x080fe400078e02ff */
[----:B------:R-:W-:-:S04]  /*1400*/  IMAD.WIDE.U32 R6, R10, R12, R6 ;  /* 0x0000000c0a067225 */ /* 0x000fc800078e0006 */
[----:B------:R-:W-:-:S04]  /*1410*/  IMAD.HI.U32 R10, R15, R12, RZ ;  /* 0x0000000c0f0a7227 */ /* 0x000fc800078e00ff */
[----:B------:R-:W-:-:S04]  /*1420*/  IMAD.HI.U32 R6, P0, R15, R9, R6 ;  /* 0x000000090f067227 */ /* 0x000fc80007800006 */
[----:B------:R-:W-:Y:S01]  /*1430*/  IMAD.X R10, RZ, RZ, R10, P0 ;  /* 0x000000ffff0a7224 */ /* 0x000fe200000e060a */
[----:B------:R-:W-:-:S04]  /*1440*/  IADD3 R11, P2, PT, R11, R6, RZ ;  /* 0x000000060b0b7210 */ /* 0x000fc80007f5e0ff */
[----:B------:R-:W-:Y:S01]  /*1450*/  IADD3.X R15, PT, PT, RZ, R10, RZ, P2, !PT ;  /* 0x0000000aff0f7210 */ /* 0x000fe200017fe4ff */
[----:B------:R-:W-:-:S04]  /*1460*/  IMAD.WIDE.U32 R6, R11, R4, RZ ;  /* 0x000000040b067225 */ /* 0x000fc800078e00ff */
[----:B------:R-:W-:Y:S01]  /*1470*/  IMAD R11, R11, R5, R7 ;  /* 0x000000050b0b7224 */ /* 0x000fe200078e0207 */
[----:B------:R-:W-:-:S03]  /*1480*/  IADD3 R7, P2, PT, -R6, R9, RZ ;  /* 0x0000000906077210 */ /* 0x000fc60007f5e1ff */
[-C--:B------:R-:W-:Y:S01]  /*1490*/  IMAD R11, R15, R4.reuse, R11 ;  /* 0x000000040f0b7224 */ /* 0x080fe200078e020b */
[----:B------:R-:W-:-:S04]  /*14a0*/  ISETP.GE.U32.AND P0, PT, R7, R4, PT ;  /* 0x000000040700720c */ /* 0x000fc80003f06070 */
[----:B------:R-:W-:Y:S02]  /*14b0*/  IADD3.X R15, PT, PT, ~R11, R12, RZ, P2, !PT ;  /* 0x0000000c0b0f7210 */ /* 0x000fe400017fe5ff */
[----:B------:R-:W-:Y:S02]  /*14c0*/  IADD3 R9, P2, PT, R7, -R4, RZ ;  /* 0x8000000407097210 */ /* 0x000fe40007f5e0ff */
[CC--:B------:R-:W-:Y:S02]  /*14d0*/  ISETP.GE.U32.AND.EX P0, PT, R15.reuse, R5.reuse, PT, P0 ;  /* 0x000000050f00720c */ /* 0x0c0fe40003f06100 */
[----:B------:R-:W-:Y:S02]  /*14e0*/  IADD3.X R11, PT, PT, R15, ~R5, RZ, P2, !PT ;  /* 0x800000050f0b7210 */ /* 0x000fe400017fe4ff */
[----:B------:R-:W-:Y:S02]  /*14f0*/  SEL R9, R9, R7, P0 ;  /* 0x0000000709097207 */ /* 0x000fe40000000000 */
[----:B------:R-:W-:-:S02]  /*1500*/  SEL R11, R11, R15, P0 ;  /* 0x0000000f0b0b7207 */ /* 0x000fc40000000000 */
[CC--:B------:R-:W-:Y:S02]  /*1510*/  ISETP.GE.U32.AND P0, PT, R9.reuse, R4.reuse, PT ;  /* 0x000000040900720c */ /* 0x0c0fe40003f06070 */
[----:B------:R-:W-:Y:S02]  /*1520*/  IADD3 R4, P2, PT, R9, -R4, RZ ;  /* 0x8000000409047210 */ /* 0x000fe40007f5e0ff */
[----:B------:R-:W-:-:S03]  /*1530*/  ISETP.GE.U32.AND.EX P0, PT, R11, R5, PT, P0 ;  /* 0x000000050b00720c */ /* 0x000fc60003f06100 */
[----:B------:R-:W-:Y:S01]  /*1540*/  IMAD.X R7, R11, 0x1, ~R5, P2 ;  /* 0x000000010b077824 */ /* 0x000fe200010e0e05 */
[----:B------:R-:W-:-:S04]  /*1550*/  SEL R4, R4, R9, P0 ;  /* 0x0000000904047207 */ /* 0x000fc80000000000 */
[----:B------:R-:W-:Y:S02]  /*1560*/  SEL R7, R7, R11, P0 ;  /* 0x0000000b07077207 */ /* 0x000fe40000000000 */
[----:B------:R-:W-:Y:S02]  /*1570*/  ISETP.NE.U32.AND P0, PT, R8, RZ, PT ;  /* 0x000000ff0800720c */ /* 0x000fe40003f05070 */
[-C--:B------:R-:W-:Y:S02]  /*1580*/  IADD3 R5, P2, PT, RZ, -R4.reuse, RZ ;  /* 0x80000004ff057210 */ /* 0x080fe40007f5e0ff */
[----:B------:R-:W-:Y:S02]  /*1590*/  ISETP.NE.AND.EX P0, PT, R2, RZ, PT, P0 ;  /* 0x000000ff0200720c */ /* 0x000fe40003f05300 */
[----:B------:R-:W-:Y:S01]  /*15a0*/  SEL R2, R5, R4, !P1 ;  /* 0x0000000405027207 */ /* 0x000fe20004800000 */
[----:B------:R-:W-:Y:S01]  /*15b0*/  HFMA2 R5, -RZ, RZ, 0, 0 ;  /* 0x00000000ff057431 */ /* 0x000fe200000001ff */
[----:B------:R-:W-:-:S02]  /*15c0*/  IADD3.X R6, PT, PT, RZ, ~R7, RZ, P2, !PT ;  /* 0x80000007ff067210 */ /* 0x000fc400017fe4ff */
[----:B------:R-:W-:Y:S02]  /*15d0*/  MOV R4, R0 ;  /* 0x0000000000047202 */ /* 0x000fe40000000f00 */
[----:B------:R-:W-:Y:S02]  /*15e0*/  SEL R7, R6, R7, !P1 ;  /* 0x0000000706077207 */ /* 0x000fe40004800000 */
[----:B------:R-:W-:Y:S02]  /*15f0*/  SEL R2, R2, 0xffffffff, P0 ;  /* 0xffffffff02027807 */ /* 0x000fe40000000000 */
[----:B------:R-:W-:Y:S01]  /*1600*/  SEL R7, R7, 0xffffffff, P0 ;  /* 0xffffffff07077807 */ /* 0x000fe20000000000 */
[----:B------:R-:W-:Y:S06]  /*1610*/  RET.REL.NODEC R4 `(_Z4gemmiiiiPKfS0_PfPKlPKi) ;  /* 0xffffffe804787950 */ /* 0x000fec0003c3ffff */
.L_x_8:
[----:B------:R-:W-:-:S00]  /*1620*/  BRA `(.L_x_8) ;  /* 0xfffffffc00fc7947 */ /* 0x000fc0000383ffff */
[----:B------:R-:W-:-:S00]  /*1630*/  NOP ;  /* 0x0000000000007918 */ /* 0x000fc00000000000 */
        /* <DEDUP_REMOVED lines=12> */
.L_x_23:


//--------------------- .text._Z24scatter_all_output_majoriiiPKiiPKfS0_Pf --------------------------
	.section	.text._Z24scatter_all_output_majoriiiPKiiPKfS0_Pf,"ax",@progbits
	.align	128
        .global         _Z24scatter_all_output_majoriiiPKiiPKfS0_Pf
        .type           _Z24scatter_all_output_majoriiiPKiiPKfS0_Pf,@function
        .size           _Z24scatter_all_output_majoriiiPKiiPKfS0_Pf,(.L_x_25 - _Z24scatter_all_output_majoriiiPKiiPKfS0_Pf)
        .other          _Z24scatter_all_output_majoriiiPKiiPKfS0_Pf,@"STO_CUDA_ENTRY STV_DEFAULT"
_Z24scatter_all_output_majoriiiPKiiPKfS0_Pf:
.text._Z24scatter_all_output_majoriiiPKiiPKfS0_Pf:
[----:B------:R-:W-:Y:S08]  /*0000*/  LDC R1, c[0x0][0x37c] ;  /* 0x0000df00ff017b82 */ /* 0x000ff00000000800 */
[----:B------:R-:W0:Y:S01]  /*0010*/  LDC R9, c[0x0][0x398] ;  /* 0x0000e600ff097b82 */ /* 0x000e220000000800 */
[----:B------:R-:W1:Y:S07]  /*0020*/  S2R R5, SR_TID.X ;  /* 0x0000000000057919 */ /* 0x000e6e0000002100 */
[----:B------:R-:W1:Y:S08]  /*0030*/  S2UR UR4, SR_CTAID.X ;  /* 0x00000000000479c3 */ /* 0x000e700000002500 */
[----:B------:R-:W1:Y:S01]  /*0040*/  LDC R0, c[0x0][0x360] ;  /* 0x0000d800ff007b82 */ /* 0x000e620000000800 */
[----:B0-----:R-:W-:-:S04]  /*0050*/  IABS R7, R9 ;  /* 0x0000000900077213 */ /* 0x001fc80000000000 */
[----:B------:R-:W0:Y:S01]  /*0060*/  I2F.RP R4, R7 ;  /* 0x0000000700047306 */ /* 0x000e220000209400 */
[----:B-1----:R-:W-:Y:S01]  /*0070*/  IMAD R0, R0, UR4, R5 ;  /* 0x0000000400007c24 */ /* 0x002fe2000f8e0205 */
[----:B------:R-:W1:Y:S06]  /*0080*/  LDCU UR4, c[0x0][0x380] ;  /* 0x00007000ff0477ac */ /* 0x000e6c0008000800 */
[----:B0-----:R-:W0:Y:S02]  /*0090*/  MUFU.RCP R4, R4 ;  /* 0x0000000400047308 */ /* 0x001e240000001000 */
[----:B0-----:R-:W-:-:S02]  /*00a0*/  IADD3 R2, PT, PT, R4, 0xffffffe, RZ ;  /* 0x0ffffffe04027810 */ /* 0x001fc40007ffe0ff */
[----:B------:R-:W-:-:S04]  /*00b0*/  IABS R4, R0 ;  /* 0x0000000000047213 */ /* 0x000fc80000000000 */
[----:B------:R0:W2:Y:S02]  /*00c0*/  F2I.FTZ.U32.TRUNC.NTZ R3, R2 ;  /* 0x0000000200037305 */ /* 0x0000a4000021f000 */
[----:B0-----:R-:W-:Y:S01]  /*00d0*/  IMAD.MOV.U32 R2, RZ, RZ, RZ ;  /* 0x000000ffff027224 */ /* 0x001fe200078e00ff */
[----:B--2---:R-:W-:-:S05]  /*00e0*/  IADD3 R6, PT, PT, RZ, -R3, RZ ;  /* 0x80000003ff067210 */ /* 0x004fca0007ffe0ff */
[----:B------:R-:W-:-:S04]  /*00f0*/  IMAD R5, R6, R7, RZ ;  /* 0x0000000706057224 */ /* 0x000fc800078e02ff */
[----:B------:R-:W-:-:S06]  /*0100*/  IMAD.HI.U32 R3, R3, R5, R2 ;  /* 0x0000000503037227 */ /* 0x000fcc00078e0002 */
[----:B------:R-:W-:-:S05]  /*0110*/  IMAD.HI.U32 R3, R3, R4, RZ ;  /* 0x0000000403037227 */ /* 0x000fca00078e00ff */
[----:B------:R-:W-:-:S05]  /*0120*/  IADD3 R5, PT, PT, -R3, RZ, RZ ;  /* 0x000000ff03057210 */ /* 0x000fca0007ffe1ff */
[----:B------:R-:W-:-:S05]  /*0130*/  IMAD R2, R7, R5, R4 ;  /* 0x0000000507027224 */ /* 0x000fca00078e0204 */
[----:B------:R-:W-:-:S13]  /*0140*/  ISETP.GT.U32.AND P2, PT, R7, R2, PT ;  /* 0x000000020700720c */ /* 0x000fda0003f44070 */
[----:B------:R-:W-:Y:S01]  /*0150*/  @!P2 IMAD.IADD R2, R2, 0x1, -R7 ;  /* 0x000000010202a824 */ /* 0x000fe200078e0a07 */
[----:B------:R-:W-:Y:S02]  /*0160*/  @!P2 IADD3 R3, PT, PT, R3, 0x1, RZ ;  /* 0x000000010303a810 */ /* 0x000fe40007ffe0ff */
[----:B------:R-:W-:Y:S02]  /*0170*/  ISETP.NE.AND P2, PT, R9, RZ, PT ;  /* 0x000000ff0900720c */ /* 0x000fe40003f45270 */
[----:B------:R-:W-:Y:S02]  /*0180*/  ISETP.GE.U32.AND P0, PT, R2, R7, PT ;  /* 0x000000070200720c */ /* 0x000fe40003f06070 */
[----:B------:R-:W-:-:S04]  /*0190*/  LOP3.LUT R2, R0, R9, RZ, 0x3c, !PT ;  /* 0x0000000900027212 */ /* 0x000fc800078e3cff */
[----:B------:R-:W-:-:S07]  /*01a0*/  ISETP.GE.AND P1, PT, R2, RZ, PT ;  /* 0x000000ff0200720c */ /* 0x000fce0003f26270 */
[----:B------:R-:W-:-:S05]  /*01b0*/  @P0 VIADD R3, R3, 0x1 ;  /* 0x0000000103030836 */ /* 0x000fca0000000000 */
[----:B------:R-:W-:-:S05]  /*01c0*/  MOV R11, R3 ;  /* 0x00000003000b7202 */ /* 0x000fca0000000f00 */
[----:B------:R-:W-:Y:S01]  /*01d0*/  @!P1 IMAD.MOV R11, RZ, RZ, -R11 ;  /* 0x000000ffff0b9224 */ /* 0x000fe200078e0a0b */
[----:B------:R-:W-:-:S04]  /*01e0*/  @!P2 LOP3.LUT R11, RZ, R9, RZ, 0x33, !PT ;  /* 0x00000009ff0ba212 */ /* 0x000fc800078e33ff */
[----:B-1----:R-:W-:-:S13]  /*01f0*/  ISETP.GE.AND P0, PT, R11, UR4, PT ;  /* 0x000000040b007c0c */ /* 0x002fda000bf06270 */
[----:B------:R-:W-:Y:S05]  /*0200*/  @P0 EXIT ;  /* 0x000000000000094d */ /* 0x000fea0003800000 */
[----:B------:R-:W0:Y:S02]  /*0210*/  LDC R10, c[0x0][0x384] ;  /* 0x0000e100ff0a7b82 */ /* 0x000e240000000800 */
[----:B0-----:R-:W-:-:S13]  /*0220*/  ISETP.GE.AND P0, PT, R10, 0x2, PT ;  /* 0x000000020a00780c */ /* 0x001fda0003f06270 */
[----:B------:R-:W-:Y:S05]  /*0230*/  @!P0 EXIT ;  /* 0x000000000000894d */ /* 0x000fea0003800000 */
[----:B------:R-:W0:Y:S01]  /*0240*/  LDC.64 R12, c[0x0][0x3b0] ;  /* 0x0000ec00ff0c7b82 */ /* 0x000e220000000a00 */
[----:B------:R-:W-:Y:S01]  /*0250*/  IADD3 R8, PT, PT, -R11, RZ, RZ ;  /* 0x000000ff0b087210 */ /* 0x000fe20007ffe1ff */
[----:B------:R-:W-:Y:S01]  /*0260*/  VIADD R10, R10, 0xffffffff ;  /* 0xffffffff0a0a7836 */ /* 0x000fe20000000000 */
[----:B------:R-:W1:Y:S03]  /*0270*/  LDCU.64 UR6, c[0x0][0x358] ;  /* 0x00006b00ff0677ac */ /* 0x000e660008000a00 */
[----:B------:R-:W-:Y:S01]  /*0280*/  IMAD R0, R9, R8, R0 ;  /* 0x0000000809007224 */ /* 0x000fe200078e0200 */
[----:B------:R-:W2:Y:S01]  /*0290*/  LDCU UR8, c[0x0][0x398] ;  /* 0x00007300ff0877ac */ /* 0x000ea20008000800 */
[----:B------:R-:W3:Y:S01]  /*02a0*/  LDC.64 R2, c[0x0][0x3a8] ;  /* 0x0000ea00ff027b82 */ /* 0x000ee20000000a00 */
[C---:B------:R-:W-:Y:S02]  /*02b0*/  IMAD R14, R11.reuse, R10, RZ ;  /* 0x0000000a0b0e7224 */ /* 0x040fe400078e02ff */
[----:B------:R-:W-:Y:S01]  /*02c0*/  IMAD R9, R11, R9, R0 ;  /* 0x000000090b097224 */ /* 0x000fe200078e0200 */
[----:B------:R-:W4:Y:S04]  /*02d0*/  LDCU UR5, c[0x0][0x388] ;  /* 0x00007100ff0577ac */ /* 0x000f280008000800 */
[----:B------:R-:W1:Y:S01]  /*02e0*/  LDC.64 R4, c[0x0][0x390] ;  /* 0x0000e400ff047b82 */ /* 0x000e620000000a00 */
[----:B------:R-:W-:-:S07]  /*02f0*/  UMOV UR4, URZ ;  /* 0x000000ff00047c82 */ /* 0x000fce0008000000 */
[----:B------:R-:W1:Y:S01]  /*0300*/  LDC.64 R6, c[0x0][0x3a0] ;  /* 0x0000e800ff067b82 */ /* 0x000e620000000a00 */
[----:B0-2-4-:R-:W-:-:S07]  /*0310*/  IMAD.WIDE R8, R9, 0x4, R12 ;  /* 0x0000000409087825 */ /* 0x015fce00078e020c */
.L_x_11:
[----:B0-----:R-:W-:-:S05]  /*0320*/  IADD3 R13, PT, PT, R14, UR4, RZ ;  /* 0x000000040e0d7c10 */ /* 0x001fca000fffe0ff */
[----:B---3--:R-:W-:-:S05]  /*0330*/  IMAD.WIDE R12, R13, 0x4, R2 ;  /* 0x000000040d0c7825 */ /* 0x008fca00078e0202 */
[----:B-1----:R-:W2:Y:S01]  /*0340*/  LDG.E R16, desc[UR6][R12.64] ;  /* 0x000000060c107981 */ /* 0x002ea2000c1e1900 */
[----:B------:R-:W-:Y:S01]  /*0350*/  UIADD3 UR4, UPT, UPT, UR4, 0x1, URZ ;  /* 0x0000000104047890 */ /* 0x000fe2000fffe0ff */
[----:B--2---:R-:W-:-:S13]  /*0360*/  ISETP.GE.AND P0, PT, R16, RZ, PT ;  /* 0x000000ff1000720c */ /* 0x004fda0003f06270 */
[----:B------:R-:W-:Y:S05]  /*0370*/  @!P0 EXIT ;  /* 0x000000000000894d */ /* 0x000fea0003800000 */
[----:B------:R-:W-:-:S05]  /*0380*/  IMAD.HI.U32 R11, R16, 0x71286681, RZ ;  /* 0x71286681100b7827 */ /* 0x000fca00078e00ff */
[----:B------:R-:W-:-:S05]  /*0390*/  SHF.R.U32.HI R11, RZ, 0x13, R11 ;  /* 0x00000013ff0b7819 */ /* 0x000fca000001160b */
[----:B------:R-:W-:-:S06]  /*03a0*/  IMAD.WIDE.U32 R12, R11, 0x4, R4 ;  /* 0x000000040b0c7825 */ /* 0x000fcc00078e0004 */
[----:B------:R-:W2:Y:S01]  /*03b0*/  LDG.E R12, desc[UR6][R12.64] ;  /* 0x000000060c0c7981 */ /* 0x000ea2000c1e1900 */
[----:B------:R-:W-:Y:S01]  /*03c0*/  IMAD R11, R11, -0x12193f, R16 ;  /* 0xffede6c10b0b7824 */ /* 0x000fe200078e0210 */
[----:B------:R-:W-:Y:S01]  /*03d0*/  BSSY.RECONVERGENT B0, `(.L_x_9) ;  /* 0x0000009000007945 */ /* 0x000fe20003800200 */
[----:B------:R-:W-:Y:S02]  /*03e0*/  ISETP.NE.AND P1, PT, R10, UR4, PT ;  /* 0x000000040a007c0c */ /* 0x000fe4000bf25270 */
[----:B--2---:R-:W-:-:S05]  /*03f0*/  IMAD.IADD R11, R11, 0x1, R12 ;  /* 0x000000010b0b7824 */ /* 0x004fca00078e020c */
[----:B------:R-:W-:-:S13]  /*0400*/  ISETP.GE.AND P0, PT, R11, UR5, PT ;  /* 0x000000050b007c0c */ /* 0x000fda000bf06270 */
[----:B------:R-:W-:Y:S05]  /*0410*/  @P0 BRA `(.L_x_10) ;  /* 0x0000000000100947 */ /* 0x000fea0003800000 */
[----:B------:R-:W-:-:S04]  /*0420*/  IMAD R13, R11, UR8, R0 ;  /* 0x000000080b0d7c24 */ /* 0x000fc8000f8e0200 */
[----:B------:R-:W-:-:S06]  /*0430*/  IMAD.WIDE R12, R13, 0x4, R6 ;  /* 0x000000040d0c7825 */ /* 0x000fcc00078e0206 */
[----:B------:R-:W2:Y:S04]  /*0440*/  LDG.E.CONSTANT R13, desc[UR6][R12.64] ;  /* 0x000000060c0d7981 */ /* 0x000ea8000c1e9900 */
[----:B--2---:R0:W-:Y:S02]  /*0450*/  REDG.E.ADD.F32.FTZ.RN.STRONG.GPU desc[UR6][R8.64], R13 ;  /* 0x0000000d080079a6 */ /* 0x0041e4000c12f306 */
.L_x_10:
[----:B------:R-:W-:Y:S05]  /*0460*/  BSYNC.RECONVERGENT B0 ;  /* 0x0000000000007941 */ /* 0x000fea0003800200 */
.L_x_9:
[----:B------:R-:W-:Y:S05]  /*0470*/  @P1 BRA `(.L_x_11) ;  /* 0xfffffffc00a81947 */ /* 0x000fea000383ffff */
[----:B------:R-:W-:Y:S05]  /*0480*/  EXIT ;  /* 0x000000000000794d */ /* 0x000fea0003800000 */
.L_x_12:
        /* <DEDUP_REMOVED lines=15> */
.L_x_25:


//--------------------- .text._Z25scatter_channel_coalescediiiPKfPKiPf --------------------------
	.section	.text._Z25scatter_channel_coalescediiiPKfPKiPf,"ax",@progbits
	.align	128
        .global         _Z25scatter_channel_coalescediiiPKfPKiPf
        .type           _Z25scatter_channel_coalescediiiPKfPKiPf,@function
        .size           _Z25scatter_channel_coalescediiiPKfPKiPf,(.L_x_26 - _Z25scatter_channel_coalescediiiPKfPKiPf)
        .other          _Z25scatter_channel_coalescediiiPKfPKiPf,@"STO_CUDA_ENTRY STV_DEFAULT"
_Z25scatter_channel_coalescediiiPKfPKiPf:
.text._Z25scatter_channel_coalescediiiPKfPKiPf:
[----:B------:R-:W-:Y:S08]  /*0000*/  LDC R1, c[0x0][0x37c] ;  /* 0x0000df00ff017b82 */ /* 0x000ff00000000800 */
[----:B------:R-:W0:Y:S01]  /*0010*/  LDC R0, c[0x0][0x388] ;  /* 0x0000e200ff007b82 */ /* 0x000e220000000800 */
[----:B------:R-:W1:Y:S01]  /*0020*/  S2R R3, SR_TID.X ;  /* 0x0000000000037919 */ /* 0x000e620000002100 */
[----:B------:R-:W2:Y:S06]  /*0030*/  LDCU UR5, c[0x0][0x360] ;  /* 0x00006c00ff0577ac */ /* 0x000eac0008000800 */
[----:B------:R-:W2:Y:S01]  /*0040*/  S2UR UR4, SR_CTAID.X ;  /* 0x00000000000479c3 */ /* 0x000ea20000002500 */
[----:B0-----:R-:W-:-:S04]  /*0050*/  SHF.R.S32.HI R2, RZ, 0x2, R0 ;  /* 0x00000002ff027819 */ /* 0x001fc80000011400 */
[-C--:B------:R-:W-:Y:S02]  /*0060*/  IABS R9, R2.reuse ;  /* 0x0000000200097213 */ /* 0x080fe40000000000 */
[----:B------:R-:W-:Y:S02]  /*0070*/  IABS R10, R2 ;  /* 0x00000002000a7213 */ /* 0x000fe40000000000 */
[----:B------:R-:W0:Y:S01]  /*0080*/  I2F.RP R6, R9 ;  /* 0x0000000900067306 */ /* 0x000e220000209400 */
[----:B--2---:R-:W-:Y:S02]  /*0090*/  UIMAD UR4, UR4, UR5, URZ ;  /* 0x00000005040472a4 */ /* 0x004fe4000f8e02ff */
[----:B------:R-:W-:Y:S01]  /*00a0*/  IMAD.MOV R10, RZ, RZ, -R10 ;  /* 0x000000ffff0a7224 */ /* 0x000fe200078e0a0a */
[----:B------:R-:W2:Y:S03]  /*00b0*/  LDCU UR5, c[0x0][0x384] ;  /* 0x00007080ff0577ac */ /* 0x000ea60008000800 */
[----:B-1----:R-:W-:Y:S01]  /*00c0*/  IADD3 R7, PT, PT, R3, UR4, RZ ;  /* 0x0000000403077c10 */ /* 0x002fe2000fffe0ff */
[----:B0-----:R-:W0:Y:S02]  /*00d0*/  MUFU.RCP R6, R6 ;  /* 0x0000000600067308 */ /* 0x001e240000001000 */
[----:B0-----:R-:W-:Y:S01]  /*00e0*/  VIADD R4, R6, 0xffffffe ;  /* 0x0ffffffe06047836 */ /* 0x001fe20000000000 */
[----:B------:R-:W-:-:S05]  /*00f0*/  IABS R6, R7 ;  /* 0x0000000700067213 */ /* 0x000fca0000000000 */
[----:B------:R0:W1:Y:S02]  /*0100*/  F2I.FTZ.U32.TRUNC.NTZ R5, R4 ;  /* 0x0000000400057305 */ /* 0x000064000021f000 */
[----:B0-----:R-:W-:Y:S02]  /*0110*/  HFMA2 R4, -RZ, RZ, 0, 0 ;  /* 0x00000000ff047431 */ /* 0x001fe400000001ff */
[----:B-1----:R-:W-:-:S04]  /*0120*/  IMAD.MOV R8, RZ, RZ, -R5 ;  /* 0x000000ffff087224 */ /* 0x002fc800078e0a05 */
[----:B------:R-:W-:Y:S01]  /*0130*/  IMAD R11, R8, R9, RZ ;  /* 0x00000009080b7224 */ /* 0x000fe200078e02ff */
[----:B------:R-:W-:-:S03]  /*0140*/  LOP3.LUT R8, RZ, R2, RZ, 0x33, !PT ;  /* 0x00000002ff087212 */ /* 0x000fc600078e33ff */
[----:B------:R-:W-:-:S04]  /*0150*/  IMAD.HI.U32 R5, R5, R11, R4 ;  /* 0x0000000b05057227 */ /* 0x000fc800078e0004 */
[----:B------:R-:W-:Y:S01]  /*0160*/  IMAD.MOV.U32 R4, RZ, RZ, R6 ;  /* 0x000000ffff047224 */ /* 0x000fe200078e0006 */
[----:B------:R-:W-:-:S03]  /*0170*/  MOV R6, R10 ;  /* 0x0000000a00067202 */ /* 0x000fc60000000f00 */
[----:B------:R-:W-:-:S04]  /*0180*/  IMAD.HI.U32 R5, R5, R4, RZ ;  /* 0x0000000405057227 */ /* 0x000fc800078e00ff */
[----:B------:R-:W-:-:S05]  /*0190*/  IMAD R4, R5, R6, R4 ;  /* 0x0000000605047224 */ /* 0x000fca00078e0204 */
[----:B------:R-:W-:-:S13]  /*01a0*/  ISETP.GT.U32.AND P1, PT, R9, R4, PT ;  /* 0x000000040900720c */ /* 0x000fda0003f24070 */
[----:B------:R-:W-:Y:S01]  /*01b0*/  @!P1 IMAD.IADD R4, R4, 0x1, -R9 ;  /* 0x0000000104049824 */ /* 0x000fe200078e0a09 */
[----:B------:R-:W-:-:S04]  /*01c0*/  @!P1 IADD3 R5, PT, PT, R5, 0x1, RZ ;  /* 0x0000000105059810 */ /* 0x000fc80007ffe0ff */
[----:B------:R-:W-:Y:S02]  /*01d0*/  ISETP.GE.U32.AND P0, PT, R4, R9, PT ;  /* 0x000000090400720c */ /* 0x000fe40003f06070 */
[----:B------:R-:W-:-:S04]  /*01e0*/  LOP3.LUT R4, R7, R2, RZ, 0x3c, !PT ;  /* 0x0000000207047212 */ /* 0x000fc800078e3cff */
[----:B------:R-:W-:-:S07]  /*01f0*/  ISETP.GE.AND P2, PT, R4, RZ, PT ;  /* 0x000000ff0400720c */ /* 0x000fce0003f46270 */
[----:B------:R-:W-:Y:S01]  /*0200*/  @P0 VIADD R5, R5, 0x1 ;  /* 0x0000000105050836 */ /* 0x000fe20000000000 */
[----:B------:R-:W-:-:S05]  /*0210*/  ISETP.NE.AND P0, PT, R2, RZ, PT ;  /* 0x000000ff0200720c */ /* 0x000fca0003f05270 */
[----:B------:R-:W-:-:S04]  /*0220*/  @!P2 IADD3 R5, PT, PT, -R5, RZ, RZ ;  /* 0x000000ff0505a210 */ /* 0x000fc80007ffe1ff */
[----:B------:R-:W-:-:S04]  /*0230*/  SEL R5, R8, R5, !P0 ;  /* 0x0000000508057207 */ /* 0x000fc80004000000 */
[----:B--2---:R-:W-:Y:S01]  /*0240*/  ISETP.GE.AND P0, PT, R5, UR5, PT ;  /* 0x0000000505007c0c */ /* 0x004fe2000bf06270 */
[----:B------:R-:W-:-:S04]  /*0250*/  IMAD.MOV R4, RZ, RZ, -R5 ;  /* 0x000000ffff047224 */ /* 0x000fc800078e0a05 */
[----:B------:R-:W-:-:S08]  /*0260*/  IMAD R4, R2, R4, R7 ;  /* 0x0000000402047224 */ /* 0x000fd000078e0207 */
[----:B------:R-:W-:Y:S05]  /*0270*/  @P0 EXIT ;  /* 0x000000000000094d */ /* 0x000fea0003800000 */
[----:B------:R-:W-:Y:S01]  /*0280*/  ISETP.NE.AND P0, PT, R4, RZ, PT ;  /* 0x000000ff0400720c */ /* 0x000fe20003f05270 */
[----:B------:R-:W0:Y:S01]  /*0290*/  LDCU.64 UR8, c[0x0][0x358] ;  /* 0x00006b00ff0877ac */ /* 0x000e220008000a00 */
[----:B------:R-:W1:Y:S02]  /*02a0*/  LDC.64 R12, c[0x0][0x390] ;  /* 0x0000e400ff0c7b82 */ /* 0x000e640000000a00 */
[----:B------:R-:W-:-:S13]  /*02b0*/  ISETP.NE.AND P0, PT, R3, RZ, P0 ;  /* 0x000000ff0300720c */ /* 0x000fda0000705270 */
[----:B------:R-:W2:Y:S02]  /*02c0*/  @!P0 LDC.64 R10, c[0x0][0x398] ;  /* 0x0000e600ff0a8b82 */ /* 0x000ea40000000a00 */
[----:B--2---:R-:W-:-:S06]  /*02d0*/  @!P0 IMAD.WIDE R10, R5, 0x4, R10 ;  /* 0x00000004050a8825 */ /* 0x004fcc00078e020a */
[----:B0-----:R0:W2:Y:S01]  /*02e0*/  @!P0 LDG.E R10, desc[UR8][R10.64] ;  /* 0x000000080a0a8981 */ /* 0x0010a2000c1e1900 */
[----:B------:R-:W-:-:S05]  /*02f0*/  SHF.L.U32 R9, R4, 0x2, RZ ;  /* 0x0000000204097819 */ /* 0x000fca00000006ff */
[----:B------:R-:W-:-:S04]  /*0300*/  IMAD R5, R5, R0, R9 ;  /* 0x0000000005057224 */ /* 0x000fc800078e0209 */
[----:B-1----:R-:W-:-:S05]  /*0310*/  IMAD.WIDE R12, R5, 0x4, R12 ;  /* 0x00000004050c7825 */ /* 0x002fca00078e020c */
[----:B------:R-:W3:Y:S04]  /*0320*/  LDG.E.CONSTANT R4, desc[UR8][R12.64] ;  /* 0x000000080c047981 */ /* 0x000ee8000c1e9900 */
[----:B------:R-:W4:Y:S04]  /*0330*/  LDG.E.CONSTANT R5, desc[UR8][R12.64+0x4] ;  /* 0x000004080c057981 */ /* 0x000f28000c1e9900 */
[----:B------:R-:W5:Y:S04]  /*0340*/  LDG.E.CONSTANT R6, desc[UR8][R12.64+0x8] ;  /* 0x000008080c067981 */ /* 0x000f68000c1e9900 */
[----:B------:R1:W5:Y:S01]  /*0350*/  LDG.E.CONSTANT R7, desc[UR8][R12.64+0xc] ;  /* 0x00000c080c077981 */ /* 0x000362000c1e9900 */
[----:B------:R-:W1:Y:S01]  /*0360*/  I2F.U32.RP R16, R2 ;  /* 0x0000000200107306 */ /* 0x000e620000209000 */
[----:B0-----:R-:W-:Y:S01]  /*0370*/  IADD3 R11, PT, PT, RZ, -R2, RZ ;  /* 0x80000002ff0b7210 */ /* 0x001fe20007ffe0ff */
[----:B------:R-:W0:Y:S01]  /*0380*/  S2UR UR6, SR_CgaCtaId ;  /* 0x00000000000679c3 */ /* 0x000e220000008800 */
[----:B------:R-:W-:-:S05]  /*0390*/  UMOV UR5, 0x400 ;  /* 0x0000040000057882 */ /* 0x000fca0000000000 */
[----:B-1----:R-:W1:Y:S01]  /*03a0*/  MUFU.RCP R16, R16 ;  /* 0x0000001000107308 */ /* 0x002e620000001000 */
[----:B0-----:R-:W-:Y:S01]  /*03b0*/  ULEA UR5, UR6, UR5, 0x18 ;  /* 0x0000000506057291 */ /* 0x001fe2000f8ec0ff */
[----:B-1----:R-:W-:-:S06]  /*03c0*/  VIADD R14, R16, 0xffffffe ;  /* 0x0ffffffe100e7836 */ /* 0x002fcc0000000000 */
[----:B------:R0:W1:Y:S02]  /*03d0*/  F2I.FTZ.U32.TRUNC.NTZ R15, R14 ;  /* 0x0000000e000f7305 */ /* 0x000064000021f000 */
[----:B0-----:R-:W-:Y:S02]  /*03e0*/  IMAD.MOV.U32 R14, RZ, RZ, RZ ;  /* 0x000000ffff0e7224 */ /* 0x001fe400078e00ff */
[----:B-1----:R-:W-:-:S04]  /*03f0*/  IMAD R11, R11, R15, RZ ;  /* 0x0000000f0b0b7224 */ /* 0x002fc800078e02ff */
[----:B------:R-:W-:-:S06]  /*0400*/  IMAD.HI.U32 R15, R15, R11, R14 ;  /* 0x0000000b0f0f7227 */ /* 0x000fcc00078e000e */
[----:B------:R-:W-:-:S05]  /*0410*/  IMAD.HI.U32 R11, R15, UR4, RZ ;  /* 0x000000040f0b7c27 */ /* 0x000fca000f8e00ff */
[----:B------:R-:W-:-:S05]  /*0420*/  IADD3 R11, PT, PT, -R11, RZ, RZ ;  /* 0x000000ff0b0b7210 */ /* 0x000fca0007ffe1ff */
[----:B------:R-:W-:-:S05]  /*0430*/  IMAD R11, R2, R11, UR4 ;  /* 0x00000004020b7e24 */ /* 0x000fca000f8e020b */
[----:B------:R-:W-:-:S13]  /*0440*/  ISETP.GE.U32.AND P1, PT, R11, R2, PT ;  /* 0x000000020b00720c */ /* 0x000fda0003f26070 */
[----:B------:R-:W-:Y:S01]  /*0450*/  @P1 IMAD.IADD R11, R11, 0x1, -R2 ;  /* 0x000000010b0b1824 */ /* 0x000fe200078e0a02 */
[----:B------:R-:W-:-:S04]  /*0460*/  ISETP.NE.U32.AND P1, PT, R2, RZ, PT ;  /* 0x000000ff0200720c */ /* 0x000fc80003f25070 */
[----:B------:R-:W-:-:S13]  /*0470*/  ISETP.GE.U32.AND P2, PT, R11, R2, PT ;  /* 0x000000020b00720c */ /* 0x000fda0003f46070 */
[----:B------:R-:W-:-:S04]  /*0480*/  @P2 IADD3 R11, PT, PT, -R2, R11, RZ ;  /* 0x0000000b020b2210 */ /* 0x000fc80007ffe1ff */
[----:B------:R-:W-:-:S05]  /*0490*/  SEL R12, R8, R11, !P1 ;  /* 0x0000000b080c7207 */ /* 0x000fca0004800000 */
[----:B------:R-:W-:-:S04]  /*04a0*/  IMAD.IADD R12, R12, 0x1, R3 ;  /* 0x000000010c0c7824 */ /* 0x000fc800078e0203 */
[----:B------:R-:W-:-:S05]  /*04b0*/  IMAD.HI.U32 R15, R15, R12, RZ ;  /* 0x0000000c0f0f7227 */ /* 0x000fca00078e00ff */
[----:B------:R-:W-:-:S05]  /*04c0*/  IADD3 R3, PT, PT, -R15, RZ, RZ ;  /* 0x000000ff0f037210 */ /* 0x000fca0007ffe1ff */
[----:B------:R-:W-:-:S05]  /*04d0*/  IMAD R3, R2, R3, R12 ;  /* 0x0000000302037224 */ /* 0x000fca00078e020c */
[----:B------:R-:W-:-:S13]  /*04e0*/  ISETP.GE.U32.AND P2, PT, R3, R2, PT ;  /* 0x000000020300720c */ /* 0x000fda0003f46070 */
[----:B------:R-:W-:Y:S01]  /*04f0*/  @P2 IMAD.IADD R3, R3, 0x1, -R2 ;  /* 0x0000000103032824 */ /* 0x000fe200078e0a02 */
[----:B------:R-:W-:-:S04]  /*0500*/  @P2 IADD3 R15, PT, PT, R15, 0x1, RZ ;  /* 0x000000010f0f2810 */ /* 0x000fc80007ffe0ff */
[----:B------:R-:W-:Y:S02]  /*0510*/  ISETP.GE.U32.AND P3, PT, R3, R2, PT ;  /* 0x000000020300720c */ /* 0x000fe40003f66070 */
[----:B------:R-:W0:Y:S11]  /*0520*/  LDC.64 R2, c[0x0][0x3a0] ;  /* 0x0000e800ff027b82 */ /* 0x000e360000000a00 */
[----:B------:R-:W-:-:S05]  /*0530*/  @P3 VIADD R15, R15, 0x1 ;  /* 0x000000010f0f3836 */ /* 0x000fca0000000000 */
[----:B------:R-:W-:-:S04]  /*0540*/  SEL R8, R8, R15, !P1 ;  /* 0x0000000f08087207 */ /* 0x000fc80004800000 */
[----:B------:R-:W-:-:S05]  /*0550*/  LEA R11, R8, UR5, 0x2 ;  /* 0x00000005080b7c11 */ /* 0x000fca000f8e10ff */
[----:B--2---:R-:W-:Y:S01]  /*0560*/  @!P0 STS [R11], R10 ;  /* 0x0000000a0b008388 */ /* 0x004fe20000000800 */
[----:B------:R-:W-:Y:S06]  /*0570*/  BAR.SYNC.DEFER_BLOCKING 0x0 ;  /* 0x0000000000007b1d */ /* 0x000fec0000010000 */
[----:B------:R-:W1:Y:S02]  /*0580*/  LDS R8, [R11] ;  /* 0x000000000b087984 */ /* 0x000e640000000800 */
[----:B-1----:R-:W-:-:S04]  /*0590*/  IMAD R9, R8, R0, R9 ;  /* 0x0000000008097224 */ /* 0x002fc800078e0209 */
[C---:B------:R-:W-:Y:S01]  /*05a0*/  VIADD R15, R9.reuse, 0x2 ;  /* 0x00000002090f7836 */ /* 0x040fe20000000000 */
[C---:B------:R-:W-:Y:S02]  /*05b0*/  IADD3 R13, PT, PT, R9.reuse, 0x1, RZ ;  /* 0x00000001090d7810 */ /* 0x040fe40007ffe0ff */
[C---:B------:R-:W-:Y:S01]  /*05c0*/  IADD3 R17, PT, PT, R9.reuse, 0x3, RZ ;  /* 0x0000000309117810 */ /* 0x040fe20007ffe0ff */
[----:B0-----:R-:W-:-:S04]  /*05d0*/  IMAD.WIDE R8, R9, 0x4, R2 ;  /* 0x0000000409087825 */ /* 0x001fc800078e0202 */
[--C-:B------:R-:W-:Y:S01]  /*05e0*/  IMAD.WIDE R12, R13, 0x4, R2.reuse ;  /* 0x000000040d0c7825 */ /* 0x100fe200078e0202 */
[----:B---3--:R-:W-:Y:S03]  /*05f0*/  REDG.E.ADD.F32.FTZ.RN.STRONG.GPU desc[UR8][R8.64], R4 ;  /* 0x00000004080079a6 */ /* 0x008fe6000c12f308 */
[--C-:B------:R-:W-:Y:S01]  /*0600*/  IMAD.WIDE R14, R15, 0x4, R2.reuse ;  /* 0x000000040f0e7825 */ /* 0x100fe200078e0202 */
[----:B----4-:R-:W-:Y:S03]  /*0610*/  REDG.E.ADD.F32.FTZ.RN.STRONG.GPU desc[UR8][R12.64], R5 ;  /* 0x000000050c0079a6 */ /* 0x010fe6000c12f308 */
[----:B------:R-:W-:Y:S01]  /*0620*/  IMAD.WIDE R2, R17, 0x4, R2 ;  /* 0x0000000411027825 */ /* 0x000fe200078e0202 */
[----:B-----5:R-:W-:Y:S04]  /*0630*/  REDG.E.ADD.F32.FTZ.RN.STRONG.GPU desc[UR8][R14.64], R6 ;  /* 0x000000060e0079a6 */ /* 0x020fe8000c12f308 */
[----:B------:R-:W-:Y:S01]  /*0640*/  REDG.E.ADD.F32.FTZ.RN.STRONG.GPU desc[UR8][R2.64], R7 ;  /* 0x00000007020079a6 */ /* 0x000fe2000c12f308 */
[----:B------:R-:W-:Y:S05]  /*0650*/  EXIT ;  /* 0x000000000000794d */ /* 0x000fea0003800000 */
.L_x_13:
        /* <DEDUP_REMOVED lines=10> */
.L_x_26:


//--------------------- .text._Z7scatteriiiPKfPKiPf --------------------------
	.section	.text._Z7scatteriiiPKfPKiPf,"ax",@progbits
	.align	128
        .global         _Z7scatteriiiPKfPKiPf
        .type           _Z7scatteriiiPKfPKiPf,@function
        .size           _Z7scatteriiiPKfPKiPf,(.L_x_27 - _Z7scatteriiiPKfPKiPf)
        .other          _Z7scatteriiiPKfPKiPf,@"STO_CUDA_ENTRY STV_DEFAULT"
_Z7scatteriiiPKfPKiPf:
.text._Z7scatteriiiPKfPKiPf:
[----:B------:R-:W-:Y:S08]  /*0000*/  LDC R1, c[0x0][0x37c] ;  /* 0x0000df00ff017b82 */ /* 0x000ff00000000800 */
[----:B------:R-:W0:Y:S01]  /*0010*/  LDC R0, c[0x0][0x388] ;  /* 0x0000e200ff007b82 */ /* 0x000e220000000800 */
[----:B------:R-:W1:Y:S01]  /*0020*/  S2R R2, SR_TID.X ;  /* 0x0000000000027919 */ /* 0x000e620000002100 */
[----:B------:R-:W2:Y:S06]  /*0030*/  LDCU UR5, c[0x0][0x360] ;  /* 0x00006c00ff0577ac */ /* 0x000eac0008000800 */
[----:B------:R-:W2:Y:S01]  /*0040*/  S2UR UR4, SR_CTAID.X ;  /* 0x00000000000479c3 */ /* 0x000ea20000002500 */
[----:B0-----:R-:W-:Y:S01]  /*0050*/  IABS R9, R0 ;  /* 0x0000000000097213 */ /* 0x001fe20000000000 */
[----:B------:R-:W0:Y:S01]  /*0060*/  I2F.U32.RP R7, R0 ;  /* 0x0000000000077306 */ /* 0x000e220000209000 */
[----:B--2---:R-:W-:-:S07]  /*0070*/  UIMAD UR4, UR4, UR5, URZ ;  /* 0x00000005040472a4 */ /* 0x004fce000f8e02ff */
[----:B------:R-:W2:Y:S01]  /*0080*/  I2F.RP R6, R9 ;  /* 0x0000000900067306 */ /* 0x000ea20000209400 */
[----:B------:R-:W3:Y:S01]  /*0090*/  LDCU UR5, c[0x0][0x384] ;  /* 0x00007080ff0577ac */ /* 0x000ee20008000800 */
[----:B-1----:R-:W-:-:S06]  /*00a0*/  IADD3 R3, PT, PT, R2, UR4, RZ ;  /* 0x0000000402037c10 */ /* 0x002fcc000fffe0ff */
[----:B0-----:R-:W-:Y:S08]  /*00b0*/  MUFU.RCP R7, R7 ;  /* 0x0000000700077308 */ /* 0x001ff00000001000 */
[----:B--2---:R-:W0:Y:S02]  /*00c0*/  MUFU.RCP R6, R6 ;  /* 0x0000000600067308 */ /* 0x004e240000001000 */
[----:B0-----:R-:W-:-:S06]  /*00d0*/  VIADD R4, R6, 0xffffffe ;  /* 0x0ffffffe06047836 */ /* 0x001fcc0000000000 */
[----:B------:R0:W1:Y:S02]  /*00e0*/  F2I.FTZ.U32.TRUNC.NTZ R5, R4 ;  /* 0x0000000400057305 */ /* 0x000064000021f000 */
[----:B0-----:R-:W-:Y:S02]  /*00f0*/  IMAD.MOV.U32 R4, RZ, RZ, RZ ;  /* 0x000000ffff047224 */ /* 0x001fe400078e00ff */
[----:B-1----:R-:W-:-:S04]  /*0100*/  IMAD.MOV R8, RZ, RZ, -R5 ;  /* 0x000000ffff087224 */ /* 0x002fc800078e0a05 */
[----:B------:R-:W-:Y:S01]  /*0110*/  IMAD R11, R8, R9, RZ ;  /* 0x00000009080b7224 */ /* 0x000fe200078e02ff */
[----:B------:R-:W-:-:S03]  /*0120*/  IABS R8, R3 ;  /* 0x0000000300087213 */ /* 0x000fc60000000000 */
[----:B------:R-:W-:-:S06]  /*0130*/  IMAD.HI.U32 R5, R5, R11, R4 ;  /* 0x0000000b05057227 */ /* 0x000fcc00078e0004 */
[----:B------:R-:W-:-:S04]  /*0140*/  IMAD.HI.U32 R6, R5, R8, RZ ;  /* 0x0000000805067227 */ /* 0x000fc800078e00ff */
[----:B------:R-:W-:Y:S01]  /*0150*/  VIADD R5, R7, 0xffffffe ;  /* 0x0ffffffe07057836 */ /* 0x000fe20000000000 */
[----:B------:R-:W-:-:S05]  /*0160*/  IADD3 R4, PT, PT, -R6, RZ, RZ ;  /* 0x000000ff06047210 */ /* 0x000fca0007ffe1ff */
[C---:B------:R-:W-:Y:S01]  /*0170*/  IMAD R4, R9.reuse, R4, R8 ;  /* 0x0000000409047224 */ /* 0x040fe200078e0208 */
[----:B------:R-:W0:Y:S04]  /*0180*/  F2I.FTZ.U32.TRUNC.NTZ R5, R5 ;  /* 0x0000000500057305 */ /* 0x000e28000021f000 */
[----:B------:R-:W-:Y:S01]  /*0190*/  ISETP.GT.U32.AND P1, PT, R9, R4, PT ;  /* 0x000000040900720c */ /* 0x000fe20003f24070 */
[----:B0-----:R-:W-:-:S12]  /*01a0*/  IMAD.MOV R7, RZ, RZ, -R5 ;  /* 0x000000ffff077224 */ /* 0x001fd800078e0a05 */
[-C--:B------:R-:W-:Y:S02]  /*01b0*/  @!P1 IADD3 R4, PT, PT, R4, -R9.reuse, RZ ;  /* 0x8000000904049210 */ /* 0x080fe40007ffe0ff */
[----:B------:R-:W-:Y:S01]  /*01c0*/  @!P1 IADD3 R6, PT, PT, R6, 0x1, RZ ;  /* 0x0000000106069810 */ /* 0x000fe20007ffe0ff */
[-C--:B------:R-:W-:Y:S01]  /*01d0*/  IMAD R7, R7, R0.reuse, RZ ;  /* 0x0000000007077224 */ /* 0x080fe200078e02ff */
[----:B------:R-:W-:Y:S02]  /*01e0*/  ISETP.GE.U32.AND P0, PT, R4, R9, PT ;  /* 0x000000090400720c */ /* 0x000fe40003f06070 */
[-C--:B------:R-:W-:Y:S02]  /*01f0*/  LOP3.LUT R4, R3, R0.reuse, RZ, 0x3c, !PT ;  /* 0x0000000003047212 */ /* 0x080fe400078e3cff */
[----:B------:R-:W-:Y:S02]  /*0200*/  LOP3.LUT R9, RZ, R0, RZ, 0x33, !PT ;  /* 0x00000000ff097212 */ /* 0x000fe400078e33ff */
[----:B------:R-:W-:Y:S01]  /*0210*/  ISETP.GE.AND P2, PT, R4, RZ, PT ;  /* 0x000000ff0400720c */ /* 0x000fe20003f46270 */
[----:B------:R-:W-:-:S06]  /*0220*/  HFMA2 R4, -RZ, RZ, 0, 0 ;  /* 0x00000000ff047431 */ /* 0x000fcc00000001ff */
[----:B------:R-:W-:Y:S01]  /*0230*/  @P0 VIADD R6, R6, 0x1 ;  /* 0x0000000106060836 */ /* 0x000fe20000000000 */
[----:B------:R-:W-:Y:S01]  /*0240*/  ISETP.NE.AND P0, PT, R0, RZ, PT ;  /* 0x000000ff0000720c */ /* 0x000fe20003f05270 */
[----:B------:R-:W-:-:S04]  /*0250*/  IMAD.HI.U32 R8, R5, R7, R4 ;  /* 0x0000000705087227 */ /* 0x000fc800078e0004 */
[----:B------:R-:W-:Y:S02]  /*0260*/  @!P2 IMAD.MOV R6, RZ, RZ, -R6 ;  /* 0x000000ffff06a224 */ /* 0x000fe400078e0a06 */
[----:B------:R-:W-:-:S03]  /*0270*/  IMAD.HI.U32 R4, R8, UR4, RZ ;  /* 0x0000000408047c27 */ /* 0x000fc6000f8e00ff */
[----:B------:R-:W-:Y:S02]  /*0280*/  SEL R13, R9, R6, !P0 ;  /* 0x00000006090d7207 */ /* 0x000fe40004000000 */
[----:B------:R-:W-:Y:S02]  /*0290*/  IADD3 R11, PT, PT, -R4, RZ, RZ ;  /* 0x000000ff040b7210 */ /* 0x000fe40007ffe1ff */
[----:B---3--:R-:W-:Y:S01]  /*02a0*/  ISETP.GE.AND P0, PT, R13, UR5, PT ;  /* 0x000000050d007c0c */ /* 0x008fe2000bf06270 */
[----:B------:R-:W-:Y:S02]  /*02b0*/  IMAD.MOV R4, RZ, RZ, -R13 ;  /* 0x000000ffff047224 */ /* 0x000fe400078e0a0d */
[C---:B------:R-:W-:Y:S02]  /*02c0*/  IMAD R11, R0.reuse, R11, UR4 ;  /* 0x00000004000b7e24 */ /* 0x040fe4000f8e020b */
        /* <DEDUP_REMOVED lines=8> */
[----:B0-----:R-:W2:Y:S01]  /*0350*/  @!P0 LDG.E R5, desc[UR6][R4.64] ;  /* 0x0000000604058981 */ /* 0x001ea2000c1e1900 */
[----:B------:R-:W-:-:S04]  /*0360*/  IMAD R3, R13, R0, R10 ;  /* 0x000000000d037224 */ /* 0x000fc800078e020a */
[----:B-1----:R-:W-:-:S05]  /*0370*/  IMAD.WIDE R6, R3, 0x4, R6 ;  /* 0x0000000403067825 */ /* 0x002fca00078e0206 */
[----:B------:R0:W3:Y:S01]  /*0380*/  LDG.E.CONSTANT R13, desc[UR6][R6.64] ;  /* 0x00000006060d7981 */ /* 0x0000e2000c1e9900 */
[----:B------:R-:W-:Y:S01]  /*0390*/  ISETP.GE.U32.AND P1, PT, R11, R0, PT ;  /* 0x000000000b00720c */ /* 0x000fe20003f26070 */
[----:B------:R-:W1:Y:S01]  /*03a0*/  S2UR UR5, SR_CgaCtaId ;  /* 0x00000000000579c3 */ /* 0x000e620000008800 */
[----:B------:R-:W-:-:S11]  /*03b0*/  UMOV UR4, 0x400 ;  /* 0x0000040000047882 */ /* 0x000fd60000000000 */
[----:B------:R-:W-:-:S04]  /*03c0*/  @P1 IADD3 R11, PT, PT, R11, -R0, RZ ;  /* 0x800000000b0b1210 */ /* 0x000fc80007ffe0ff */
[----:B------:R-:W-:Y:S01]  /*03d0*/  ISETP.GE.U32.AND P1, PT, R11, R0, PT ;  /* 0x000000000b00720c */ /* 0x000fe20003f26070 */
[----:B-1----:R-:W-:-:S12]  /*03e0*/  ULEA UR4, UR5, UR4, 0x18 ;  /* 0x0000000405047291 */ /* 0x002fd8000f8ec0ff */
[----:B------:R-:W-:Y:S01]  /*03f0*/  @P1 IMAD.IADD R11, R11, 0x1, -R0 ;  /* 0x000000010b0b1824 */ /* 0x000fe200078e0a00 */
[----:B------:R-:W-:-:S04]  /*0400*/  ISETP.NE.U32.AND P1, PT, R0, RZ, PT ;  /* 0x000000ff0000720c */ /* 0x000fc80003f25070 */
[----:B------:R-:W-:-:S04]  /*0410*/  SEL R11, R9, R11, !P1 ;  /* 0x0000000b090b7207 */ /* 0x000fc80004800000 */
[----:B------:R-:W-:-:S05]  /*0420*/  IADD3 R11, PT, PT, R11, R2, RZ ;  /* 0x000000020b0b7210 */ /* 0x000fca0007ffe0ff */
[----:B------:R-:W-:-:S04]  /*0430*/  IMAD.HI.U32 R8, R8, R11, RZ ;  /* 0x0000000b08087227 */ /* 0x000fc800078e00ff */
[----:B------:R-:W-:-:S04]  /*0440*/  IMAD.MOV R2, RZ, RZ, -R8 ;  /* 0x000000ffff027224 */ /* 0x000fc800078e0a08 */
[----:B------:R-:W-:Y:S02]  /*0450*/  IMAD R11, R0, R2, R11 ;  /* 0x00000002000b7224 */ /* 0x000fe400078e020b */
[----:B------:R-:W1:Y:S03]  /*0460*/  LDC.64 R2, c[0x0][0x3a0] ;  /* 0x0000e800ff027b82 */ /* 0x000e660000000a00 */
[----:B------:R-:W-:-:S13]  /*0470*/  ISETP.GE.U32.AND P2, PT, R11, R0, PT ;  /* 0x000000000b00720c */ /* 0x000fda0003f46070 */
[----:B------:R-:W-:Y:S01]  /*0480*/  @P2 IADD3 R11, PT, PT, R11, -R0, RZ ;  /* 0x800000000b0b2210 */ /* 0x000fe20007ffe0ff */
[----:B------:R-:W-:-:S03]  /*0490*/  @P2 VIADD R8, R8, 0x1 ;  /* 0x0000000108082836 */ /* 0x000fc60000000000 */
[----:B------:R-:W-:-:S13]  /*04a0*/  ISETP.GE.U32.AND P3, PT, R11, R0, PT ;  /* 0x000000000b00720c */ /* 0x000fda0003f66070 */
[----:B------:R-:W-:-:S04]  /*04b0*/  @P3 IADD3 R8, PT, PT, R8, 0x1, RZ ;  /* 0x0000000108083810 */ /* 0x000fc80007ffe0ff */
[----:B------:R-:W-:-:S04]  /*04c0*/  SEL R8, R9, R8, !P1 ;  /* 0x0000000809087207 */ /* 0x000fc80004800000 */
[----:B------:R-:W-:-:S05]  /*04d0*/  LEA R8, R8, UR4, 0x2 ;  /* 0x0000000408087c11 */ /* 0x000fca000f8e10ff */
[----:B--2---:R-:W-:Y:S01]  /*04e0*/  @!P0 STS [R8], R5 ;  /* 0x0000000508008388 */ /* 0x004fe20000000800 */
[----:B------:R-:W-:Y:S06]  /*04f0*/  BAR.SYNC.DEFER_BLOCKING 0x0 ;  /* 0x0000000000007b1d */ /* 0x000fec0000010000 */
[----:B0-----:R-:W0:Y:S02]  /*0500*/  LDS R7, [R8] ;  /* 0x0000000008077984 */ /* 0x001e240000000800 */
[----:B0-----:R-:W-:-:S04]  /*0510*/  IMAD R7, R7, R0, R10 ;  /* 0x0000000007077224 */ /* 0x001fc800078e020a */
[----:B-1----:R-:W-:-:S05]  /*0520*/  IMAD.WIDE R2, R7, 0x4, R2 ;  /* 0x0000000407027825 */ /* 0x002fca00078e0202 */
[----:B---3--:R-:W-:Y:S01]  /*0530*/  REDG.E.ADD.F32.FTZ.RN.STRONG.GPU desc[UR6][R2.64], R13 ;  /* 0x0000000d020079a6 */ /* 0x008fe2000c12f306 */
[----:B------:R-:W-:Y:S05]  /*0540*/  EXIT ;  /* 0x000000000000794d */ /* 0x000fea0003800000 */
.L_x_14:
        /* <DEDUP_REMOVED lines=11> */
.L_x_27:


//--------------------- .text._Z22gather_all_input_majoriiiPKiiPKfS0_Pf --------------------------
	.section	.text._Z22gather_all_input_majoriiiPKiiPKfS0_Pf,"ax",@progbits
	.align	128
        .global         _Z22gather_all_input_majoriiiPKiiPKfS0_Pf
        .type           _Z22gather_all_input_majoriiiPKiiPKfS0_Pf,@function
        .size           _Z22gather_all_input_majoriiiPKiiPKfS0_Pf,(.L_x_28 - _Z22gather_all_input_majoriiiPKiiPKfS0_Pf)
        .other          _Z22gather_all_input_majoriiiPKiiPKfS0_Pf,@"STO_CUDA_ENTRY STV_DEFAULT"
_Z22gather_all_input_majoriiiPKiiPKfS0_Pf:
.text._Z22gather_all_input_majoriiiPKiiPKfS0_Pf:
        /* <DEDUP_REMOVED lines=50> */
.L_x_17:
        /* <DEDUP_REMOVED lines=16> */
[----:B------:R-:W2:Y:S01]  /*0420*/  LDG.E.CONSTANT R11, desc[UR6][R8.64] ;  /* 0x00000006080b7981 */ /* 0x000ea2000c1e9900 */
[----:B------:R-:W-:-:S04]  /*0430*/  IMAD R13, R15, UR8, R0 ;  /* 0x000000080f0d7c24 */ /* 0x000fc8000f8e0200 */
[----:B------:R-:W-:-:S05]  /*0440*/  IMAD.WIDE R12, R13, 0x4, R6 ;  /* 0x000000040d0c7825 */ /* 0x000fca00078e0206 */
[----:B--2---:R0:W-:Y:S02]  /*0450*/  STG.E desc[UR6][R12.64], R11 ;  /* 0x0000000b0c007986 */ /* 0x0041e4000c101906 */
.L_x_16:
[----:B------:R-:W-:Y:S05]  /*0460*/  BSYNC.RECONVERGENT B0 ;  /* 0x0000000000007941 */ /* 0x000fea0003800200 */
.L_x_15:
[----:B------:R-:W-:Y:S05]  /*0470*/  @P1 BRA `(.L_x_17) ;  /* 0xfffffffc00a81947 */ /* 0x000fea000383ffff */
[----:B------:R-:W-:Y:S05]  /*0480*/  EXIT ;  /* 0x000000000000794d */ /* 0x000fea0003800000 */
.L_x_18:
        /* <DEDUP_REMOVED lines=15> */
.L_x_28:


//--------------------- .text._Z24gather_channel_coalescediiiPKfPKiPf --------------------------
	.section	.text._Z24gather_channel_coalescediiiPKfPKiPf,"ax",@progbits
	.align	128
        .global         _Z24gather_channel_coalescediiiPKfPKiPf
        .type           _Z24gather_channel_coalescediiiPKfPKiPf,@function
        .size           _Z24gather_channel_coalescediiiPKfPKiPf,(.L_x_29 - _Z24gather_channel_coalescediiiPKfPKiPf)
        .other          _Z24gather_channel_coalescediiiPKfPKiPf,@"STO_CUDA_ENTRY STV_DEFAULT"
_Z24gather_channel_coalescediiiPKfPKiPf:
.text._Z24gather_channel_coalescediiiPKfPKiPf:
        /* <DEDUP_REMOVED lines=14> */
[----:B0-----:R-:W-:-:S06]  /*00e0*/  VIADD R6, R3, 0xffffffe ;  /* 0x0ffffffe03067836 */ /* 0x001fcc0000000000 */
[----:B------:R0:W1:Y:S02]  /*00f0*/  F2I.FTZ.U32.TRUNC.NTZ R7, R6 ;  /* 0x0000000600077305 */ /* 0x000064000021f000 */
[----:B0-----:R-:W-:Y:S02]  /*0100*/  IMAD.MOV.U32 R6, RZ, RZ, RZ ;  /* 0x000000ffff067224 */ /* 0x001fe400078e00ff */
[----:B-1----:R-:W-:-:S04]  /*0110*/  IMAD.MOV R9, RZ, RZ, -R7 ;  /* 0x000000ffff097224 */ /* 0x002fc800078e0a07 */
[----:B------:R-:W-:Y:S01]  /*0120*/  IMAD R3, R9, R8, RZ ;  /* 0x0000000809037224 */ /* 0x000fe200078e02ff */
[----:B------:R-:W-:-:S03]  /*0130*/  IABS R9, R5 ;  /* 0x0000000500097213 */ /* 0x000fc60000000000 */
[----:B------:R-:W-:Y:S01]  /*0140*/  IMAD.HI.U32 R7, R7, R3, R6 ;  /* 0x0000000307077227 */ /* 0x000fe200078e0006 */
[----:B------:R-:W-:-:S03]  /*0150*/  MOV R6, R9 ;  /* 0x0000000900067202 */ /* 0x000fc60000000f00 */
[----:B------:R-:W-:Y:S02]  /*0160*/  IMAD.MOV.U32 R3, RZ, RZ, R10 ;  /* 0x000000ffff037224 */ /* 0x000fe400078e000a */
[----:B------:R-:W-:-:S04]  /*0170*/  IMAD.HI.U32 R7, R7, R6, RZ ;  /* 0x0000000607077227 */ /* 0x000fc800078e00ff */
[----:B------:R-:W-:Y:S01]  /*0180*/  IMAD R3, R7, R3, R6 ;  /* 0x0000000307037224 */ /* 0x000fe200078e0206 */
[----:B------:R-:W-:-:S04]  /*0190*/  LOP3.LUT R6, RZ, R2, RZ, 0x33, !PT ;  /* 0x00000002ff067212 */ /* 0x000fc800078e33ff */
        /* <DEDUP_REMOVED lines=8> */
[----:B------:R-:W-:-:S05]  /*0220*/  @!P2 IMAD.MOV R7, RZ, RZ, -R7 ;  /* 0x000000ffff07a224 */ /* 0x000fca00078e0a07 */
[----:B------:R-:W-:-:S04]  /*0230*/  SEL R3, R6, R7, !P0 ;  /* 0x0000000706037207 */ /* 0x000fc80004000000 */
[C---:B--2---:R-:W-:Y:S02]  /*0240*/  ISETP.GE.AND P0, PT, R3.reuse, UR5, PT ;  /* 0x0000000503007c0c */ /* 0x044fe4000bf06270 */
[----:B------:R-:W-:-:S05]  /*0250*/  IADD3 R7, PT, PT, -R3, RZ, RZ ;  /* 0x000000ff03077210 */ /* 0x000fca0007ffe1ff */
[----:B------:R-:W-:-:S06]  /*0260*/  IMAD R5, R2, R7, R5 ;  /* 0x0000000702057224 */ /* 0x000fcc00078e0205 */
[----:B------:R-:W-:Y:S05]  /*0270*/  @P0 EXIT ;  /* 0x000000000000094d */ /* 0x000fea0003800000 */
[----:B------:R-:W-:Y:S01]  /*0280*/  ISETP.NE.AND P0, PT, R5, RZ, PT ;  /* 0x000000ff0500720c */ /* 0x000fe20003f05270 */
[----:B------:R-:W0:Y:S03]  /*0290*/  LDCU.64 UR8, c[0x0][0x358] ;  /* 0x00006b00ff0877ac */ /* 0x000e260008000a00 */
[----:B------:R-:W-:-:S13]  /*02a0*/  ISETP.NE.AND P0, PT, R4, RZ, P0 ;  /* 0x000000ff0400720c */ /* 0x000fda0000705270 */
[----:B------:R-:W1:Y:S02]  /*02b0*/  @!P0 LDC.64 R8, c[0x0][0x398] ;  /* 0x0000e600ff088b82 */ /* 0x000e640000000a00 */
[----:B-1----:R-:W-:-:S05]  /*02c0*/  @!P0 IMAD.WIDE R8, R3, 0x4, R8 ;  /* 0x0000000403088825 */ /* 0x002fca00078e0208 */
[----:B0-----:R0:W2:Y:S01]  /*02d0*/  @!P0 LDG.E R13, desc[UR8][R8.64] ;  /* 0x00000008080d8981 */ /* 0x0010a2000c1e1900 */
[----:B------:R-:W1:Y:S01]  /*02e0*/  I2F.U32.RP R7, R2 ;  /* 0x0000000200077306 */ /* 0x000e620000209000 */
[----:B------:R-:W-:Y:S01]  /*02f0*/  IADD3 R15, PT, PT, RZ, -R2, RZ ;  /* 0x80000002ff0f7210 */ /* 0x000fe20007ffe0ff */
[----:B------:R-:W3:Y:S01]  /*0300*/  S2UR UR6, SR_CgaCtaId ;  /* 0x00000000000679c3 */ /* 0x000ee20000008800 */
[----:B------:R-:W-:-:S05]  /*0310*/  UMOV UR5, 0x400 ;  /* 0x0000040000057882 */ /* 0x000fca0000000000 */
[----:B-1----:R-:W1:Y:S01]  /*0320*/  MUFU.RCP R7, R7 ;  /* 0x0000000700077308 */ /* 0x002e620000001000 */
[----:B---3--:R-:W-:Y:S01]  /*0330*/  ULEA UR5, UR6, UR5, 0x18 ;  /* 0x0000000506057291 */ /* 0x008fe2000f8ec0ff */
[----:B-1----:R-:W-:-:S06]  /*0340*/  VIADD R10, R7, 0xffffffe ;  /* 0x0ffffffe070a7836 */ /* 0x002fcc0000000000 */
[----:B------:R1:W3:Y:S02]  /*0350*/  F2I.FTZ.U32.TRUNC.NTZ R11, R10 ;  /* 0x0000000a000b7305 */ /* 0x0002e4000021f000 */
[----:B-1----:R-:W-:Y:S02]  /*0360*/  IMAD.MOV.U32 R10, RZ, RZ, RZ ;  /* 0x000000ffff0a7224 */ /* 0x002fe400078e00ff */
[----:B---3--:R-:W-:-:S04]  /*0370*/  IMAD R15, R15, R11, RZ ;  /* 0x0000000b0f0f7224 */ /* 0x008fc800078e02ff */
[----:B------:R-:W-:-:S06]  /*0380*/  IMAD.HI.U32 R11, R11, R15, R10 ;  /* 0x0000000f0b0b7227 */ /* 0x000fcc00078e000a */
[----:B------:R-:W-:-:S05]  /*0390*/  IMAD.HI.U32 R12, R11, UR4, RZ ;  /* 0x000000040b0c7c27 */ /* 0x000fca000f8e00ff */
[----:B0-----:R-:W-:-:S05]  /*03a0*/  IADD3 R9, PT, PT, -R12, RZ, RZ ;  /* 0x000000ff0c097210 */ /* 0x001fca0007ffe1ff */
        /* <DEDUP_REMOVED lines=15> */
[----:B------:R-:W-:-:S11]  /*04a0*/  SHF.L.U32 R9, R5, 0x2, RZ ;  /* 0x0000000205097819 */ /* 0x000fd600000006ff */
[----:B------:R-:W-:-:S05]  /*04b0*/  @P3 VIADD R11, R11, 0x1 ;  /* 0x000000010b0b3836 */ /* 0x000fca0000000000 */
[----:B------:R-:W-:-:S04]  /*04c0*/  SEL R6, R6, R11, !P1 ;  /* 0x0000000b06067207 */ /* 0x000fc80004800000 */
[----:B------:R-:W-:Y:S02]  /*04d0*/  LEA R2, R6, UR5, 0x2 ;  /* 0x0000000506027c11 */ /* 0x000fe4000f8e10ff */
[----:B------:R-:W0:Y:S03]  /*04e0*/  LDC.64 R6, c[0x0][0x390] ;  /* 0x0000e400ff067b82 */ /* 0x000e260000000a00 */
[----:B--2---:R-:W-:Y:S05]  /*04f0*/  @!P0 STS [R2], R13 ;  /* 0x0000000d02008388 */ /* 0x004fea0000000800 */
[----:B------:R-:W-:Y:S06]  /*0500*/  BAR.SYNC.DEFER_BLOCKING 0x0 ;  /* 0x0000000000007b1d */ /* 0x000fec0000010000 */
[----:B------:R-:W1:Y:S02]  /*0510*/  LDS R4, [R2] ;  /* 0x0000000002047984 */ /* 0x000e640000000800 */
[----:B-1----:R-:W-:-:S04]  /*0520*/  IMAD R5, R4, R0, R9 ;  /* 0x0000000004057224 */ /* 0x002fc800078e0209 */
[----:B0-----:R-:W-:Y:S02]  /*0530*/  IMAD.WIDE R4, R5, 0x4, R6 ;  /* 0x0000000405047825 */ /* 0x001fe400078e0206 */
[----:B------:R-:W0:Y:S03]  /*0540*/  LDC.64 R6, c[0x0][0x3a0] ;  /* 0x0000e800ff067b82 */ /* 0x000e260000000a00 */
[----:B------:R-:W2:Y:S04]  /*0550*/  LDG.E.CONSTANT R11, desc[UR8][R4.64] ;  /* 0x00000008040b7981 */ /* 0x000ea8000c1e9900 */
[----:B------:R-:W3:Y:S04]  /*0560*/  LDG.E.CONSTANT R15, desc[UR8][R4.64+0x4] ;  /* 0x00000408040f7981 */ /* 0x000ee8000c1e9900 */
[----:B------:R-:W4:Y:S04]  /*0570*/  LDG.E.CONSTANT R17, desc[UR8][R4.64+0x8] ;  /* 0x0000080804117981 */ /* 0x000f28000c1e9900 */
[----:B------:R-:W5:Y:S01]  /*0580*/  LDG.E.CONSTANT R19, desc[UR8][R4.64+0xc] ;  /* 0x00000c0804137981 */ /* 0x000f62000c1e9900 */
[----:B------:R-:W-:-:S04]  /*0590*/  IMAD R3, R3, R0, R9 ;  /* 0x0000000003037224 */ /* 0x000fc800078e0209 */
[----:B0-----:R-:W-:-:S05]  /*05a0*/  IMAD.WIDE R2, R3, 0x4, R6 ;  /* 0x0000000403027825 */ /* 0x001fca00078e0206 */
[----:B--2---:R-:W-:Y:S04]  /*05b0*/  STG.E desc[UR8][R2.64], R11 ;  /* 0x0000000b02007986 */ /* 0x004fe8000c101908 */
[----:B---3--:R-:W-:Y:S04]  /*05c0*/  STG.E desc[UR8][R2.64+0x4], R15 ;  /* 0x0000040f02007986 */ /* 0x008fe8000c101908 */
[----:B----4-:R-:W-:Y:S04]  /*05d0*/  STG.E desc[UR8][R2.64+0x8], R17 ;  /* 0x0000081102007986 */ /* 0x010fe8000c101908 */
[----:B-----5:R-:W-:Y:S01]  /*05e0*/  STG.E desc[UR8][R2.64+0xc], R19 ;  /* 0x00000c1302007986 */ /* 0x020fe2000c101908 */
[----:B------:R-:W-:Y:S05]  /*05f0*/  EXIT ;  /* 0x000000000000794d */ /* 0x000fea0003800000 */
.L_x_19:
        /* <DEDUP_REMOVED lines=16> */
.L_x_29:


//--------------------- .text._Z6gatheriiiPKfPKiPf --------------------------
	.section	.text._Z6gatheriiiPKfPKiPf,"ax",@progbits
	.align	128
        .global         _Z6gatheriiiPKfPKiPf
        .type           _Z6gatheriiiPKfPKiPf,@function
        .size           _Z6gatheriiiPKfPKiPf,(.L_x_30 - _Z6gatheriiiPKfPKiPf)
        .other          _Z6gatheriiiPKfPKiPf,@"STO_CUDA_ENTRY STV_DEFAULT"
_Z6gatheriiiPKfPKiPf:
.text._Z6gatheriiiPKfPKiPf:
        /* <DEDUP_REMOVED lines=21> */
[----:B------:R-:W-:-:S04]  /*0150*/  IMAD.MOV R6, RZ, RZ, -R3 ;  /* 0x000000ffff067224 */ /* 0x000fc800078e0a03 */
[----:B------:R-:W-:Y:S01]  /*0160*/  IMAD R4, R9, R6, R4 ;  /* 0x0000000609047224 */ /* 0x000fe200078e0204 */
[----:B------:R-:W-:-:S04]  /*0170*/  IADD3 R6, PT, PT, R8, 0xffffffe, RZ ;  /* 0x0ffffffe08067810 */ /* 0x000fc80007ffe0ff */
[----:B------:R-:W-:Y:S01]  /*0180*/  ISETP.GT.U32.AND P1, PT, R9, R4, PT ;  /* 0x000000040900720c */ /* 0x000fe20003f24070 */
[----:B------:R0:W1:Y:S02]  /*0190*/  F2I.FTZ.U32.TRUNC.NTZ R7, R6 ;  /* 0x0000000600077305 */ /* 0x000064000021f000 */
[----:B0-----:R-:W-:-:S10]  /*01a0*/  HFMA2 R6, -RZ, RZ, 0, 0 ;  /* 0x00000000ff067431 */ /* 0x001fd400000001ff */
[----:B------:R-:W-:Y:S01]  /*01b0*/  @!P1 IMAD.IADD R4, R4, 0x1, -R9 ;  /* 0x0000000104049824 */ /* 0x000fe200078e0a09 */
[----:B------:R-:W-:-:S04]  /*01c0*/  @!P1 IADD3 R3, PT, PT, R3, 0x1, RZ ;  /* 0x0000000103039810 */ /* 0x000fc80007ffe0ff */
[----:B------:R-:W-:Y:S01]  /*01d0*/  ISETP.GE.U32.AND P0, PT, R4, R9, PT ;  /* 0x000000090400720c */ /* 0x000fe20003f06070 */
[----:B-1----:R-:W-:Y:S01]  /*01e0*/  IMAD.MOV R9, RZ, RZ, -R7 ;  /* 0x000000ffff097224 */ /* 0x002fe200078e0a07 */
[----:B------:R-:W-:-:S03]  /*01f0*/  LOP3.LUT R4, R5, R0, RZ, 0x3c, !PT ;  /* 0x0000000005047212 */ /* 0x000fc600078e3cff */
[----:B------:R-:W-:Y:S01]  /*0200*/  IMAD R9, R9, R0, RZ ;  /* 0x0000000009097224 */ /* 0x000fe200078e02ff */
[----:B------:R-:W-:-:S03]  /*0210*/  ISETP.GE.AND P2, PT, R4, RZ, PT ;  /* 0x000000ff0400720c */ /* 0x000fc60003f46270 */
[----:B------:R-:W-:Y:S01]  /*0220*/  IMAD.HI.U32 R7, R7, R9, R6 ;  /* 0x0000000907077227 */ /* 0x000fe200078e0006 */
[----:B------:R-:W-:-:S03]  /*0230*/  LOP3.LUT R6, RZ, R0, RZ, 0x33, !PT ;  /* 0x00000000ff067212 */ /* 0x000fc600078e33ff */
[----:B------:R-:W-:Y:S01]  /*0240*/  @P0 VIADD R3, R3, 0x1 ;  /* 0x0000000103030836 */ /* 0x000fe20000000000 */
[----:B------:R-:W-:Y:S01]  /*0250*/  ISETP.NE.AND P0, PT, R0, RZ, PT ;  /* 0x000000ff0000720c */ /* 0x000fe20003f05270 */
[----:B------:R-:W-:-:S04]  /*0260*/  IMAD.HI.U32 R4, R7, UR4, RZ ;  /* 0x0000000407047c27 */ /* 0x000fc8000f8e00ff */
[----:B------:R-:W-:Y:S01]  /*0270*/  @!P2 IMAD.MOV R3, RZ, RZ, -R3 ;  /* 0x000000ffff03a224 */ /* 0x000fe200078e0a03 */
[----:B------:R-:W-:-:S04]  /*0280*/  IADD3 R9, PT, PT, -R4, RZ, RZ ;  /* 0x000000ff04097210 */ /* 0x000fc80007ffe1ff */
[----:B------:R-:W-:Y:S01]  /*0290*/  SEL R3, R6, R3, !P0 ;  /* 0x0000000306037207 */ /* 0x000fe20004000000 */
[----:B------:R-:W-:-:S03]  /*02a0*/  IMAD R9, R0, R9, UR4 ;  /* 0x0000000400097e24 */ /* 0x000fc6000f8e0209 */
[----:B---3--:R-:W-:Y:S01]  /*02b0*/  ISETP.GE.AND P0, PT, R3, UR5, PT ;  /* 0x0000000503007c0c */ /* 0x008fe2000bf06270 */
[----:B------:R-:W-:-:S04]  /*02c0*/  IMAD.MOV R4, RZ, RZ, -R3 ;  /* 0x000000ffff047224 */ /* 0x000fc800078e0a03 */
[----:B------:R-:W-:-:S08]  /*02d0*/  IMAD R8, R0, R4, R5 ;  /* 0x0000000400087224 */ /* 0x000fd000078e0205 */
[----:B------:R-:W-:Y:S05]  /*02e0*/  @P0 EXIT ;  /* 0x000000000000094d */ /* 0x000fea0003800000 */
[----:B------:R-:W-:Y:S01]  /*02f0*/  ISETP.NE.AND P0, PT, R8, RZ, PT ;  /* 0x000000ff0800720c */ /* 0x000fe20003f05270 */
[----:B------:R-:W0:Y:S03]  /*0300*/  LDCU.64 UR6, c[0x0][0x358] ;  /* 0x00006b00ff0677ac */ /* 0x000e260008000a00 */
[----:B------:R-:W-:-:S13]  /*0310*/  ISETP.NE.AND P0, PT, R2, RZ, P0 ;  /* 0x000000ff0200720c */ /* 0x000fda0000705270 */
[----:B------:R-:W1:Y:S02]  /*0320*/  @!P0 LDC.64 R4, c[0x0][0x398] ;  /* 0x0000e600ff048b82 */ /* 0x000e640000000a00 */
[----:B-1----:R-:W-:-:S06]  /*0330*/  @!P0 IMAD.WIDE R4, R3, 0x4, R4 ;  /* 0x0000000403048825 */ /* 0x002fcc00078e0204 */
[----:B0-----:R-:W2:Y:S01]  /*0340*/  @!P0 LDG.E R5, desc[UR6][R4.64] ;  /* 0x0000000604058981 */ /* 0x001ea2000c1e1900 */
[----:B------:R-:W-:Y:S01]  /*0350*/  ISETP.GE.U32.AND P1, PT, R9, R0, PT ;  /* 0x000000000900720c */ /* 0x000fe20003f26070 */
[----:B------:R-:W0:Y:S01]  /*0360*/  S2UR UR5, SR_CgaCtaId ;  /* 0x00000000000579c3 */ /* 0x000e220000008800 */
[----:B------:R-:W-:-:S11]  /*0370*/  UMOV UR4, 0x400 ;  /* 0x0000040000047882 */ /* 0x000fd60000000000 */
[----:B------:R-:W-:-:S04]  /*0380*/  @P1 IADD3 R9, PT, PT, R9, -R0, RZ ;  /* 0x8000000009091210 */ /* 0x000fc80007ffe0ff */
[----:B------:R-:W-:Y:S01]  /*0390*/  ISETP.GE.U32.AND P1, PT, R9, R0, PT ;  /* 0x000000000900720c */ /* 0x000fe20003f26070 */
[----:B0-----:R-:W-:-:S12]  /*03a0*/  ULEA UR4, UR5, UR4, 0x18 ;  /* 0x0000000405047291 */ /* 0x001fd8000f8ec0ff */
[----:B------:R-:W-:Y:S01]  /*03b0*/  @P1 IMAD.IADD R9, R9, 0x1, -R0 ;  /* 0x0000000109091824 */ /* 0x000fe200078e0a00 */
[----:B------:R-:W-:-:S04]  /*03c0*/  ISETP.NE.U32.AND P1, PT, R0, RZ, PT ;  /* 0x000000ff0000720c */ /* 0x000fc80003f25070 */
[----:B------:R-:W-:-:S04]  /*03d0*/  SEL R9, R6, R9, !P1 ;  /* 0x0000000906097207 */ /* 0x000fc80004800000 */
[----:B------:R-:W-:-:S05]  /*03e0*/  IADD3 R9, PT, PT, R9, R2, RZ ;  /* 0x0000000209097210 */ /* 0x000fca0007ffe0ff */
[----:B------:R-:W-:-:S04]  /*03f0*/  IMAD.HI.U32 R7, R7, R9, RZ ;  /* 0x0000000907077227 */ /* 0x000fc800078e00ff */
[----:B------:R-:W-:-:S04]  /*0400*/  IMAD.MOV R2, RZ, RZ, -R7 ;  /* 0x000000ffff027224 */ /* 0x000fc800078e0a07 */
[----:B------:R-:W-:-:S05]  /*0410*/  IMAD R9, R0, R2, R9 ;  /* 0x0000000200097224 */ /* 0x000fca00078e0209 */
[----:B------:R-:W-:-:S13]  /*0420*/  ISETP.GE.U32.AND P2, PT, R9, R0, PT ;  /* 0x000000000900720c */ /* 0x000fda0003f46070 */
[----:B------:R-:W-:Y:S01]  /*0430*/  @P2 IADD3 R9, PT, PT, R9, -R0, RZ ;  /* 0x8000000009092210 */ /* 0x000fe20007ffe0ff */
[----:B------:R-:W-:-:S03]  /*0440*/  @P2 VIADD R7, R7, 0x1 ;  /* 0x0000000107072836 */ /* 0x000fc60000000000 */
[----:B------:R-:W-:-:S13]  /*0450*/  ISETP.GE.U32.AND P3, PT, R9, R0, PT ;  /* 0x000000000900720c */ /* 0x000fda0003f66070 */
[----:B------:R-:W-:-:S04]  /*0460*/  @P3 IADD3 R7, PT, PT, R7, 0x1, RZ ;  /* 0x0000000107073810 */ /* 0x000fc80007ffe0ff */
[----:B------:R-:W-:-:S04]  /*0470*/  SEL R6, R6, R7, !P1 ;  /* 0x0000000706067207 */ /* 0x000fc80004800000 */
[----:B------:R-:W-:Y:S01]  /*0480*/  LEA R6, R6, UR4, 0x2 ;  /* 0x0000000406067c11 */ /* 0x000fe2000f8e10ff */
[----:B------:R-:W0:Y:S04]  /*0490*/  LDCU UR4, c[0x0][0x380] ;  /* 0x00007000ff0477ac */ /* 0x000e280008000800 */
[----:B--2---:R-:W-:Y:S01]  /*04a0*/  @!P0 STS [R6], R5 ;  /* 0x0000000506008388 */ /* 0x004fe20000000800 */
[----:B------:R-:W-:Y:S06]  /*04b0*/  BAR.SYNC.DEFER_BLOCKING 0x0 ;  /* 0x0000000000007b1d */ /* 0x000fec0000010000 */
[----:B------:R-:W0:Y:S02]  /*04c0*/  LDS R7, [R6] ;  /* 0x0000000006077984 */ /* 0x000e240000000800 */
[----:B0-----:R-:W-:-:S04]  /*04d0*/  ISETP.GE.AND P0, PT, R7, UR4, PT ;  /* 0x0000000407007c0c */ /* 0x001fc8000bf06270 */
[----:B------:R-:W-:-:S13]  /*04e0*/  ISETP.LT.OR P0, PT, R7, RZ, P0 ;  /* 0x000000ff0700720c */ /* 0x000fda0000701670 */
[----:B------:R-:W-:Y:S05]  /*04f0*/  @P0 EXIT ;  /* 0x000000000000094d */ /* 0x000fea0003800000 */
[----:B------:R-:W0:Y:S01]  /*0500*/  LDC.64 R4, c[0x0][0x390] ;  /* 0x0000e400ff047b82 */ /* 0x000e220000000a00 */
[----:B------:R-:W-:-:S04]  /*0510*/  IMAD R7, R7, R0, R8 ;  /* 0x0000000007077224 */ /* 0x000fc800078e0208 */
[----:B0-----:R-:W-:-:S03]  /*0520*/  IMAD.WIDE R4, R7, 0x4, R4 ;  /* 0x0000000407047825 */ /* 0x001fc600078e0204 */
[----:B------:R-:W0:Y:S03]  /*0530*/  LDC.64 R6, c[0x0][0x3a0] ;  /* 0x0000e800ff067b82 */ /* 0x000e260000000a00 */
[----:B------:R-:W2:Y:S01]  /*0540*/  LDG.E.CONSTANT R5, desc[UR6][R4.64] ;  /* 0x0000000604057981 */ /* 0x000ea2000c1e9900 */
[----:B------:R-:W-:-:S04]  /*0550*/  IMAD R3, R3, R0, R8 ;  /* 0x0000000003037224 */ /* 0x000fc800078e0208 */
[----:B0-----:R-:W-:-:S05]  /*0560*/  IMAD.WIDE R2, R3, 0x4, R6 ;  /* 0x0000000403027825 */ /* 0x001fca00078e0206 */
[----:B--2---:R-:W-:Y:S01]  /*0570*/  STG.E desc[UR6][R2.64], R5 ;  /* 0x0000000502007986 */ /* 0x004fe2000c101906 */
[----:B------:R-:W-:Y:S05]  /*0580*/  EXIT ;  /* 0x000000000000794d */ /* 0x000fea0003800000 */
.L_x_20:
        /* <DEDUP_REMOVED lines=15> */
.L_x_30:


//--------------------- .text._Z10center_mapiPi   --------------------------
	.section	.text._Z10center_mapiPi,"ax",@progbits
	.align	128
        .global         _Z10center_mapiPi
        .type           _Z10center_mapiPi,@function
        .size           _Z10center_mapiPi,(.L_x_31 - _Z10center_mapiPi)
        .other          _Z10center_mapiPi,@"STO_CUDA_ENTRY STV_DEFAULT"
_Z10center_mapiPi:
.text._Z10center_mapiPi:
[----:B------:R-:W-:Y:S01]  /*0000*/  LDC R1, c[0x0][0x37c] ;  /* 0x0000df00ff017b82 */ /* 0x000fe20000000800 */
[----:B------:R-:W0:Y:S07]  /*0010*/  S2R R0, SR_TID.X ;  /* 0x0000000000007919 */ /* 0x000e2e0000002100 */
[----:B------:R-:W0:Y:S01]  /*0020*/  S2UR UR4, SR_CTAID.X ;  /* 0x00000000000479c3 */ /* 0x000e220000002500 */
[----:B------:R-:W1:Y:S07]  /*0030*/  LDCU UR5, c[0x0][0x380] ;  /* 0x00007000ff0577ac */ /* 0x000e6e0008000800 */
[----:B------:R-:W0:Y:S02]  /*0040*/  LDC R7, c[0x0][0x360] ;  /* 0x0000d800ff077b82 */ /* 0x000e240000000800 */
[----:B0-----:R-:W-:-:S05]  /*0050*/  IMAD R0, R7, UR4, R0 ;  /* 0x0000000407007c24 */ /* 0x001fca000f8e0200 */
[----:B-1----:R-:W-:-:S13]  /*0060*/  ISETP.GE.AND P0, PT, R0, UR5, PT ;  /* 0x0000000500007c0c */ /* 0x002fda000bf06270 */
[----:B------:R-:W-:Y:S05]  /*0070*/  @P0 EXIT ;  /* 0x000000000000094d */ /* 0x000fea0003800000 */
[----:B------:R-:W0:Y:S01]  /*0080*/  LDC.64 R4, c[0x0][0x388] ;  /* 0x0000e200ff047b82 */ /* 0x000e220000000a00 */
[----:B------:R-:W1:Y:S01]  /*0090*/  LDCU UR4, c[0x0][0x370] ;  /* 0x00006e00ff0477ac */ /* 0x000e620008000800 */
[----:B------:R-:W2:Y:S01]  /*00a0*/  LDCU.64 UR6, c[0x0][0x358] ;  /* 0x00006b00ff0677ac */ /* 0x000ea20008000a00 */
[----:B-1----:R-:W-:-:S07]  /*00b0*/  IMAD R7, R7, UR4, RZ ;  /* 0x0000000407077c24 */ /* 0x002fce000f8e02ff */
.L_x_21:
[----:B0-----:R-:W-:-:S05]  /*00c0*/  IMAD.WIDE R2, R0, 0x4, R4 ;  /* 0x0000000400027825 */ /* 0x001fca00078e0204 */
[----:B--2---:R0:W-:Y:S02]  /*00d0*/  STG.E desc[UR6][R2.64], R0 ;  /* 0x0000000002007986 */ /* 0x0041e4000c101906 */
[----:B0-----:R-:W-:-:S04]  /*00e0*/  IADD3 R0, PT, PT, R7, R0, RZ ;  /* 0x0000000007007210 */ /* 0x001fc80007ffe0ff */
[----:B------:R-:W-:-:S13]  /*00f0*/  ISETP.GE.AND P0, PT, R0, UR5, PT ;  /* 0x0000000500007c0c */ /* 0x000fda000bf06270 */
[----:B------:R-:W-:Y:S05]  /*0100*/  @!P0 BRA `(.L_x_21) ;  /* 0xfffffffc00ec8947 */ /* 0x000fea000383ffff */
[----:B------:R-:W-:Y:S05]  /*0110*/  EXIT ;  /* 0x000000000000794d */ /* 0x000fea0003800000 */
.L_x_22:
        /* <DEDUP_REMOVED lines=14> */
.L_x_31:


//--------------------- .nv.shared._Z4gemmiiiiPKfS0_PfPKlPKi --------------------------
	.section	.nv.shared._Z4gemmiiiiPKfS0_PfPKlPKi,"aw",@nobits
	.sectionflags	@""
	.align	16
.nv.shared._Z4gemmiiiiPKfS0_PfPKlPKi:
	.zero		3072


//--------------------- .nv.shared.reserved.0     --------------------------
	.section	.nv.shared.reserved.0,"aw",@nobits
	.weak		__nv_reservedSMEM_offset_0_alias
	.size		__nv_reservedSMEM_offset_0_alias, 0, 64
	.other		__nv_reservedSMEM_offset_0_alias,@"STO_CUDA_RESERVED_SHARED STV_DEFAULT"
__nv_reservedSMEM_offset_0_alias:
	.zero		0
	.zero		64


//--------------------- .nv.shared._Z24scatter_all_output_majoriiiPKiiPKfS0_Pf --------------------------
	.section	.nv.shared._Z24scatter_all_output_majoriiiPKiiPKfS0_Pf,"aw",@nobits
	.sectionflags	@""
	.align	16
	.zero		1024


//--------------------- .nv.shared._Z25scatter_channel_coalescediiiPKfPKiPf --------------------------
	.section	.nv.shared._Z25scatter_channel_coalescediiiPKfPKiPf,"aw",@nobits
	.sectionflags	@""
	.align	16
	.zero		1024


//--------------------- .nv.shared._Z7scatteriiiPKfPKiPf --------------------------
	.section	.nv.shared._Z7scatteriiiPKfPKiPf,"aw",@nobits
	.sectionflags	@""
	.align	16
	.zero		1024


//--------------------- .nv.shared._Z22gather_all_input_majoriiiPKiiPKfS0_Pf --------------------------
	.section	.nv.shared._Z22gather_all_input_majoriiiPKiiPKfS0_Pf,"aw",@nobits
	.sectionflags	@""
	.align	16
	.zero		1024


//--------------------- .nv.shared._Z24gather_channel_coalescediiiPKfPKiPf --------------------------
	.section	.nv.shared._Z24gather_channel_coalescediiiPKfPKiPf,"aw",@nobits
	.sectionflags	@""
	.align	16
	.zero		1024


//--------------------- .nv.shared._Z6gatheriiiPKfPKiPf --------------------------
	.section	.nv.shared._Z6gatheriiiPKfPKiPf,"aw",@nobits
	.sectionflags	@""
	.align	16
	.zero		1024


//--------------------- .nv.shared._Z10center_mapiPi --------------------------
	.section	.nv.shared._Z10center_mapiPi,"aw",@nobits
	.sectionflags	@""
	.align	16
	.zero		1024


//--------------------- .nv.constant0._Z4gemmiiiiPKfS0_PfPKlPKi --------------------------
	.section	.nv.constant0._Z4gemmiiiiPKfS0_PfPKlPKi,"a",@progbits
	.sectionflags	@""
	.align	4
.nv.constant0._Z4gemmiiiiPKfS0_PfPKlPKi:
	.zero		952


//--------------------- .nv.constant0._Z24scatter_all_output_majoriiiPKiiPKfS0_Pf --------------------------
	.section	.nv.constant0._Z24scatter_all_output_majoriiiPKiiPKfS0_Pf,"a",@progbits
	.sectionflags	@""
	.align	4
.nv.constant0._Z24scatter_all_output_majoriiiPKiiPKfS0_Pf:
	.zero		952


//--------------------- .nv.constant0._Z25scatter_channel_coalescediiiPKfPKiPf --------------------------
	.section	.nv.constant0._Z25scatter_channel_coalescediiiPKfPKiPf,"a",@progbits
	.sectionflags	@""
	.align	4
.nv.constant0._Z25scatter_channel_coalescediiiPKfPKiPf:
	.zero		936


//--------------------- .nv.constant0._Z7scatteriiiPKfPKiPf --------------------------
	.section	.nv.constant0._Z7scatteriiiPKfPKiPf,"a",@progbits
	.sectionflags	@""
	.align	4
.nv.constant0._Z7scatteriiiPKfPKiPf:
	.zero		936


//--------------------- .nv.constant0._Z22gather_all_input_majoriiiPKiiPKfS0_Pf --------------------------
	.section	.nv.constant0._Z22gather_all_input_majoriiiPKiiPKfS0_Pf,"a",@progbits
	.sectionflags	@""
	.align	4
.nv.constant0._Z22gather_all_input_majoriiiPKiiPKfS0_Pf:
	.zero		952


//--------------------- .nv.constant0._Z24gather_channel_coalescediiiPKfPKiPf --------------------------
	.section	.nv.constant0._Z24gather_channel_coalescediiiPKfPKiPf,"a",@progbits
	.sectionflags	@""
	.align	4
.nv.constant0._Z24gather_channel_coalescediiiPKfPKiPf:
	.zero		936


//--------------------- .nv.constant0._Z6gatheriiiPKfPKiPf --------------------------
	.section	.nv.constant0._Z6gatheriiiPKfPKiPf,"a",@progbits
	.sectionflags	@""
	.align	4
.nv.constant0._Z6gatheriiiPKfPKiPf:
	.zero		936


//--------------------- .nv.constant0._Z10center_mapiPi --------------------------
	.section	.nv.constant0._Z10center_mapiPi,"a",@progbits
	.sectionflags	@""
	.align	4
.nv.constant0._Z10center_mapiPi:
	.zero		912


//--------------------- SYMBOLS --------------------------

	.type		.nv.reservedSmem.offset0,@object
	.size		.nv.reservedSmem.offset0,0x4
	.type		.nv.reservedSmem.cap,@object
	.size		.nv.reservedSmem.cap,0x4
